//
// Generated by NVIDIA NVVM Compiler
//
// Compiler Build ID: CL-36424714
// Cuda compilation tools, release 13.0, V13.0.88
// Based on NVVM 20.0.0
//

.version 9.0
.target sm_100
.address_size 64

.extern .shared .align 16 .b8 potential[];

.func  (.param .b64 func_retval0) _Z5myPowdi(
	.param .b64 _Z5myPowdi_param_0,
	.param .b32 _Z5myPowdi_param_1
)
{
	.reg .pred 	%p<2>;
	.reg .b32 	%r<3>;
	.reg .b64 	%fd<8>;

	ld.param.f64 	%fd3, [_Z5myPowdi_param_0];
	ld.param.u32 	%r1, [_Z5myPowdi_param_1];
	setp.ne.s32 	%p1, %r1, 0;
	mov.f64 	%fd7, 0d3FF0000000000000;
	@%p1 bra 	$L__BB0_2;
$L__BB0_1:
	st.param.f64 	[func_retval0], %fd7;
	ret;
$L__BB0_2:
	add.s32 	%r2, %r1, -1;
	{ // callseq 0, 0
	.param .b64 param0;
	st.param.f64 	[param0], %fd3;
	.param .b32 param1;
	st.param.b32 	[param1], %r2;
	.param .b64 retval0;
	call.uni (retval0), 
	_Z5myPowdi, 
	(
	param0, 
	param1
	);
	ld.param.f64 	%fd5, [retval0];
	} // callseq 0
	mul.f64 	%fd7, %fd3, %fd5;
	bra.uni 	$L__BB0_1;

}
	// .globl	_Z38computeAccelerationsAndPotentialKernelP6vect3dS0_Pdi
.visible .entry _Z38computeAccelerationsAndPotentialKernelP6vect3dS0_Pdi(
	.param .u64 .ptr .align 1 _Z38computeAccelerationsAndPotentialKernelP6vect3dS0_Pdi_param_0,
	.param .u64 .ptr .align 1 _Z38computeAccelerationsAndPotentialKernelP6vect3dS0_Pdi_param_1,
	.param .u64 .ptr .align 1 _Z38computeAccelerationsAndPotentialKernelP6vect3dS0_Pdi_param_2,
	.param .u32 _Z38computeAccelerationsAndPotentialKernelP6vect3dS0_Pdi_param_3
)
{
	.reg .pred 	%p<23>;
	.reg .b32 	%r<61>;
	.reg .b64 	%rd<29>;
	.reg .b64 	%fd<311>;

	ld.param.u64 	%rd11, [_Z38computeAccelerationsAndPotentialKernelP6vect3dS0_Pdi_param_0];
	ld.param.u32 	%r31, [_Z38computeAccelerationsAndPotentialKernelP6vect3dS0_Pdi_param_3];
	cvta.to.global.u64 	%rd1, %rd11;
	mov.u32 	%r32, %ctaid.x;
	mov.u32 	%r56, %ntid.x;
	mov.u32 	%r2, %tid.x;
	mad.lo.s32 	%r3, %r32, %r56, %r2;
	shl.b32 	%r33, %r2, 3;
	mov.u32 	%r34, potential;
	add.s32 	%r4, %r34, %r33;
	mov.b64 	%rd12, 0;
	st.shared.u64 	[%r4], %rd12;
	setp.ge.s32 	%p1, %r3, %r31;
	@%p1 bra 	$L__BB1_35;
	mul.wide.s32 	%rd13, %r3, 24;
	add.s64 	%rd14, %rd1, %rd13;
	ld.global.f64 	%fd1, [%rd14];
	ld.global.f64 	%fd2, [%rd14+8];
	ld.global.f64 	%fd3, [%rd14+16];
	setp.lt.s32 	%p2, %r31, 1;
	mov.f64 	%fd307, 0d0000000000000000;
	mov.f64 	%fd264, %fd307;
	mov.f64 	%fd265, %fd307;
	mov.f64 	%fd266, %fd307;
	@%p2 bra 	$L__BB1_24;
	and.b32  	%r5, %r31, 3;
	setp.lt.u32 	%p3, %r31, 4;
	mov.f64 	%fd266, 0d0000000000000000;
	mov.b32 	%r54, 0;
	mov.f64 	%fd265, %fd266;
	mov.f64 	%fd264, %fd266;
	mov.f64 	%fd263, %fd266;
	@%p3 bra 	$L__BB1_13;
	neg.s32 	%r51, %r3;
	add.s64 	%rd27, %rd1, 48;
	mov.f64 	%fd266, 0d0000000000000000;
	mov.b32 	%r52, 0;
$L__BB1_4:
	.pragma "nounroll";
	setp.eq.s32 	%p4, %r51, 0;
	@%p4 bra 	$L__BB1_6;
	ld.global.f64 	%fd90, [%rd27+-48];
	ld.global.f64 	%fd91, [%rd27+-40];
	ld.global.f64 	%fd92, [%rd27+-32];
	sub.f64 	%fd93, %fd1, %fd90;
	sub.f64 	%fd94, %fd2, %fd91;
	sub.f64 	%fd95, %fd3, %fd92;
	mul.f64 	%fd96, %fd94, %fd94;
	fma.rn.f64 	%fd97, %fd93, %fd93, %fd96;
	fma.rn.f64 	%fd98, %fd95, %fd95, %fd97;
	{ // callseq 1, 0
	.param .b64 param0;
	st.param.f64 	[param0], %fd98;
	.param .b32 param1;
	st.param.b32 	[param1], 4;
	.param .b64 retval0;
	call.uni (retval0), 
	_Z5myPowdi, 
	(
	param0, 
	param1
	);
	ld.param.f64 	%fd99, [retval0];
	} // callseq 1
	{ // callseq 2, 0
	.param .b64 param0;
	st.param.f64 	[param0], %fd98;
	.param .b32 param1;
	st.param.b32 	[param1], 3;
	.param .b64 retval0;
	call.uni (retval0), 
	_Z5myPowdi, 
	(
	param0, 
	param1
	);
	ld.param.f64 	%fd101, [retval0];
	} // callseq 2
	mov.f64 	%fd103, 0d4000000000000000;
	sub.f64 	%fd104, %fd103, %fd101;
	mul.f64 	%fd105, %fd104, 0d4038000000000000;
	mul.f64 	%fd106, %fd99, %fd101;
	div.rn.f64 	%fd107, %fd105, %fd106;
	mov.f64 	%fd108, 0d3FF0000000000000;
	sub.f64 	%fd109, %fd108, %fd101;
	mul.f64 	%fd110, %fd101, %fd101;
	div.rn.f64 	%fd111, %fd109, %fd110;
	add.f64 	%fd263, %fd263, %fd111;
	fma.rn.f64 	%fd264, %fd93, %fd107, %fd264;
	fma.rn.f64 	%fd265, %fd94, %fd107, %fd265;
	fma.rn.f64 	%fd266, %fd95, %fd107, %fd266;
$L__BB1_6:
	add.s32 	%r37, %r52, 1;
	setp.eq.s32 	%p5, %r3, %r37;
	@%p5 bra 	$L__BB1_8;
	ld.global.f64 	%fd112, [%rd27+-24];
	ld.global.f64 	%fd113, [%rd27+-16];
	ld.global.f64 	%fd114, [%rd27+-8];
	sub.f64 	%fd115, %fd1, %fd112;
	sub.f64 	%fd116, %fd2, %fd113;
	sub.f64 	%fd117, %fd3, %fd114;
	mul.f64 	%fd118, %fd116, %fd116;
	fma.rn.f64 	%fd119, %fd115, %fd115, %fd118;
	fma.rn.f64 	%fd120, %fd117, %fd117, %fd119;
	{ // callseq 3, 0
	.param .b64 param0;
	st.param.f64 	[param0], %fd120;
	.param .b32 param1;
	st.param.b32 	[param1], 4;
	.param .b64 retval0;
	call.uni (retval0), 
	_Z5myPowdi, 
	(
	param0, 
	param1
	);
	ld.param.f64 	%fd121, [retval0];
	} // callseq 3
	{ // callseq 4, 0
	.param .b64 param0;
	st.param.f64 	[param0], %fd120;
	.param .b32 param1;
	st.param.b32 	[param1], 3;
	.param .b64 retval0;
	call.uni (retval0), 
	_Z5myPowdi, 
	(
	param0, 
	param1
	);
	ld.param.f64 	%fd123, [retval0];
	} // callseq 4
	mov.f64 	%fd125, 0d4000000000000000;
	sub.f64 	%fd126, %fd125, %fd123;
	mul.f64 	%fd127, %fd126, 0d4038000000000000;
	mul.f64 	%fd128, %fd121, %fd123;
	div.rn.f64 	%fd129, %fd127, %fd128;
	mov.f64 	%fd130, 0d3FF0000000000000;
	sub.f64 	%fd131, %fd130, %fd123;
	mul.f64 	%fd132, %fd123, %fd123;
	div.rn.f64 	%fd133, %fd131, %fd132;
	add.f64 	%fd263, %fd263, %fd133;
	fma.rn.f64 	%fd264, %fd115, %fd129, %fd264;
	fma.rn.f64 	%fd265, %fd116, %fd129, %fd265;
	fma.rn.f64 	%fd266, %fd117, %fd129, %fd266;
$L__BB1_8:
	add.s32 	%r38, %r52, 2;
	setp.eq.s32 	%p6, %r3, %r38;
	@%p6 bra 	$L__BB1_10;
	ld.global.f64 	%fd134, [%rd27];
	ld.global.f64 	%fd135, [%rd27+8];
	ld.global.f64 	%fd136, [%rd27+16];
	sub.f64 	%fd137, %fd1, %fd134;
	sub.f64 	%fd138, %fd2, %fd135;
	sub.f64 	%fd139, %fd3, %fd136;
	mul.f64 	%fd140, %fd138, %fd138;
	fma.rn.f64 	%fd141, %fd137, %fd137, %fd140;
	fma.rn.f64 	%fd142, %fd139, %fd139, %fd141;
	{ // callseq 5, 0
	.param .b64 param0;
	st.param.f64 	[param0], %fd142;
	.param .b32 param1;
	st.param.b32 	[param1], 4;
	.param .b64 retval0;
	call.uni (retval0), 
	_Z5myPowdi, 
	(
	param0, 
	param1
	);
	ld.param.f64 	%fd143, [retval0];
	} // callseq 5
	{ // callseq 6, 0
	.param .b64 param0;
	st.param.f64 	[param0], %fd142;
	.param .b32 param1;
	st.param.b32 	[param1], 3;
	.param .b64 retval0;
	call.uni (retval0), 
	_Z5myPowdi, 
	(
	param0, 
	param1
	);
	ld.param.f64 	%fd145, [retval0];
	} // callseq 6
	mov.f64 	%fd147, 0d4000000000000000;
	sub.f64 	%fd148, %fd147, %fd145;
	mul.f64 	%fd149, %fd148, 0d4038000000000000;
	mul.f64 	%fd150, %fd143, %fd145;
	div.rn.f64 	%fd151, %fd149, %fd150;
	mov.f64 	%fd152, 0d3FF0000000000000;
	sub.f64 	%fd153, %fd152, %fd145;
	mul.f64 	%fd154, %fd145, %fd145;
	div.rn.f64 	%fd155, %fd153, %fd154;
	add.f64 	%fd263, %fd263, %fd155;
	fma.rn.f64 	%fd264, %fd137, %fd151, %fd264;
	fma.rn.f64 	%fd265, %fd138, %fd151, %fd265;
	fma.rn.f64 	%fd266, %fd139, %fd151, %fd266;
$L__BB1_10:
	add.s32 	%r39, %r52, 3;
	setp.eq.s32 	%p7, %r3, %r39;
	@%p7 bra 	$L__BB1_12;
	ld.global.f64 	%fd156, [%rd27+24];
	ld.global.f64 	%fd157, [%rd27+32];
	ld.global.f64 	%fd158, [%rd27+40];
	sub.f64 	%fd159, %fd1, %fd156;
	sub.f64 	%fd160, %fd2, %fd157;
	sub.f64 	%fd161, %fd3, %fd158;
	mul.f64 	%fd162, %fd160, %fd160;
	fma.rn.f64 	%fd163, %fd159, %fd159, %fd162;
	fma.rn.f64 	%fd164, %fd161, %fd161, %fd163;
	{ // callseq 7, 0
	.param .b64 param0;
	st.param.f64 	[param0], %fd164;
	.param .b32 param1;
	st.param.b32 	[param1], 4;
	.param .b64 retval0;
	call.uni (retval0), 
	_Z5myPowdi, 
	(
	param0, 
	param1
	);
	ld.param.f64 	%fd165, [retval0];
	} // callseq 7
	{ // callseq 8, 0
	.param .b64 param0;
	st.param.f64 	[param0], %fd164;
	.param .b32 param1;
	st.param.b32 	[param1], 3;
	.param .b64 retval0;
	call.uni (retval0), 
	_Z5myPowdi, 
	(
	param0, 
	param1
	);
	ld.param.f64 	%fd167, [retval0];
	} // callseq 8
	mov.f64 	%fd169, 0d4000000000000000;
	sub.f64 	%fd170, %fd169, %fd167;
	mul.f64 	%fd171, %fd170, 0d4038000000000000;
	mul.f64 	%fd172, %fd165, %fd167;
	div.rn.f64 	%fd173, %fd171, %fd172;
	mov.f64 	%fd174, 0d3FF0000000000000;
	sub.f64 	%fd175, %fd174, %fd167;
	mul.f64 	%fd176, %fd167, %fd167;
	div.rn.f64 	%fd177, %fd175, %fd176;
	add.f64 	%fd263, %fd263, %fd177;
	fma.rn.f64 	%fd264, %fd159, %fd173, %fd264;
	fma.rn.f64 	%fd265, %fd160, %fd173, %fd265;
	fma.rn.f64 	%fd266, %fd161, %fd173, %fd266;
$L__BB1_12:
	add.s32 	%r52, %r52, 4;
	add.s32 	%r51, %r51, 4;
	add.s64 	%rd27, %rd27, 96;
	and.b32  	%r54, %r31, 2147483644;
	setp.ne.s32 	%p8, %r52, %r54;
	@%p8 bra 	$L__BB1_4;
$L__BB1_13:
	setp.eq.s32 	%p9, %r5, 0;
	@%p9 bra 	$L__BB1_23;
	setp.eq.s32 	%p10, %r5, 1;
	@%p10 bra 	$L__BB1_20;
	setp.eq.s32 	%p11, %r3, %r54;
	@%p11 bra 	$L__BB1_17;
	mul.wide.u32 	%rd15, %r54, 24;
	add.s64 	%rd16, %rd1, %rd15;
	ld.global.f64 	%fd179, [%rd16];
	ld.global.f64 	%fd180, [%rd16+8];
	ld.global.f64 	%fd181, [%rd16+16];
	sub.f64 	%fd182, %fd1, %fd179;
	sub.f64 	%fd183, %fd2, %fd180;
	sub.f64 	%fd184, %fd3, %fd181;
	mul.f64 	%fd185, %fd183, %fd183;
	fma.rn.f64 	%fd186, %fd182, %fd182, %fd185;
	fma.rn.f64 	%fd187, %fd184, %fd184, %fd186;
	{ // callseq 9, 0
	.param .b64 param0;
	st.param.f64 	[param0], %fd187;
	.param .b32 param1;
	st.param.b32 	[param1], 4;
	.param .b64 retval0;
	call.uni (retval0), 
	_Z5myPowdi, 
	(
	param0, 
	param1
	);
	ld.param.f64 	%fd188, [retval0];
	} // callseq 9
	{ // callseq 10, 0
	.param .b64 param0;
	st.param.f64 	[param0], %fd187;
	.param .b32 param1;
	st.param.b32 	[param1], 3;
	.param .b64 retval0;
	call.uni (retval0), 
	_Z5myPowdi, 
	(
	param0, 
	param1
	);
	ld.param.f64 	%fd190, [retval0];
	} // callseq 10
	mov.f64 	%fd192, 0d4000000000000000;
	sub.f64 	%fd193, %fd192, %fd190;
	mul.f64 	%fd194, %fd193, 0d4038000000000000;
	mul.f64 	%fd195, %fd188, %fd190;
	div.rn.f64 	%fd196, %fd194, %fd195;
	mov.f64 	%fd197, 0d3FF0000000000000;
	sub.f64 	%fd198, %fd197, %fd190;
	mul.f64 	%fd199, %fd190, %fd190;
	div.rn.f64 	%fd200, %fd198, %fd199;
	add.f64 	%fd263, %fd263, %fd200;
	fma.rn.f64 	%fd264, %fd182, %fd196, %fd264;
	fma.rn.f64 	%fd265, %fd183, %fd196, %fd265;
	fma.rn.f64 	%fd266, %fd184, %fd196, %fd266;
$L__BB1_17:
	add.s32 	%r40, %r54, 1;
	setp.eq.s32 	%p12, %r3, %r40;
	@%p12 bra 	$L__BB1_19;
	mul.wide.u32 	%rd17, %r54, 24;
	add.s64 	%rd18, %rd1, %rd17;
	ld.global.f64 	%fd201, [%rd18+24];
	ld.global.f64 	%fd202, [%rd18+32];
	ld.global.f64 	%fd203, [%rd18+40];
	sub.f64 	%fd204, %fd1, %fd201;
	sub.f64 	%fd205, %fd2, %fd202;
	sub.f64 	%fd206, %fd3, %fd203;
	mul.f64 	%fd207, %fd205, %fd205;
	fma.rn.f64 	%fd208, %fd204, %fd204, %fd207;
	fma.rn.f64 	%fd209, %fd206, %fd206, %fd208;
	{ // callseq 11, 0
	.param .b64 param0;
	st.param.f64 	[param0], %fd209;
	.param .b32 param1;
	st.param.b32 	[param1], 4;
	.param .b64 retval0;
	call.uni (retval0), 
	_Z5myPowdi, 
	(
	param0, 
	param1
	);
	ld.param.f64 	%fd210, [retval0];
	} // callseq 11
	{ // callseq 12, 0
	.param .b64 param0;
	st.param.f64 	[param0], %fd209;
	.param .b32 param1;
	st.param.b32 	[param1], 3;
	.param .b64 retval0;
	call.uni (retval0), 
	_Z5myPowdi, 
	(
	param0, 
	param1
	);
	ld.param.f64 	%fd212, [retval0];
	} // callseq 12
	mov.f64 	%fd214, 0d4000000000000000;
	sub.f64 	%fd215, %fd214, %fd212;
	mul.f64 	%fd216, %fd215, 0d4038000000000000;
	mul.f64 	%fd217, %fd210, %fd212;
	div.rn.f64 	%fd218, %fd216, %fd217;
	mov.f64 	%fd219, 0d3FF0000000000000;
	sub.f64 	%fd220, %fd219, %fd212;
	mul.f64 	%fd221, %fd212, %fd212;
	div.rn.f64 	%fd222, %fd220, %fd221;
	add.f64 	%fd263, %fd263, %fd222;
	fma.rn.f64 	%fd264, %fd204, %fd218, %fd264;
	fma.rn.f64 	%fd265, %fd205, %fd218, %fd265;
	fma.rn.f64 	%fd266, %fd206, %fd218, %fd266;
$L__BB1_19:
	add.s32 	%r54, %r54, 2;
$L__BB1_20:
	and.b32  	%r41, %r31, 1;
	setp.eq.b32 	%p13, %r41, 1;
	not.pred 	%p14, %p13;
	@%p14 bra 	$L__BB1_23;
	setp.eq.s32 	%p15, %r3, %r54;
	@%p15 bra 	$L__BB1_23;
	mul.wide.u32 	%rd19, %r54, 24;
	add.s64 	%rd20, %rd1, %rd19;
	ld.global.f64 	%fd223, [%rd20];
	ld.global.f64 	%fd224, [%rd20+8];
	ld.global.f64 	%fd225, [%rd20+16];
	sub.f64 	%fd226, %fd1, %fd223;
	sub.f64 	%fd227, %fd2, %fd224;
	sub.f64 	%fd228, %fd3, %fd225;
	mul.f64 	%fd229, %fd227, %fd227;
	fma.rn.f64 	%fd230, %fd226, %fd226, %fd229;
	fma.rn.f64 	%fd231, %fd228, %fd228, %fd230;
	{ // callseq 13, 0
	.param .b64 param0;
	st.param.f64 	[param0], %fd231;
	.param .b32 param1;
	st.param.b32 	[param1], 4;
	.param .b64 retval0;
	call.uni (retval0), 
	_Z5myPowdi, 
	(
	param0, 
	param1
	);
	ld.param.f64 	%fd232, [retval0];
	} // callseq 13
	{ // callseq 14, 0
	.param .b64 param0;
	st.param.f64 	[param0], %fd231;
	.param .b32 param1;
	st.param.b32 	[param1], 3;
	.param .b64 retval0;
	call.uni (retval0), 
	_Z5myPowdi, 
	(
	param0, 
	param1
	);
	ld.param.f64 	%fd234, [retval0];
	} // callseq 14
	mov.f64 	%fd236, 0d4000000000000000;
	sub.f64 	%fd237, %fd236, %fd234;
	mul.f64 	%fd238, %fd237, 0d4038000000000000;
	mul.f64 	%fd239, %fd232, %fd234;
	div.rn.f64 	%fd240, %fd238, %fd239;
	mov.f64 	%fd241, 0d3FF0000000000000;
	sub.f64 	%fd242, %fd241, %fd234;
	mul.f64 	%fd243, %fd234, %fd234;
	div.rn.f64 	%fd244, %fd242, %fd243;
	add.f64 	%fd263, %fd263, %fd244;
	fma.rn.f64 	%fd264, %fd226, %fd240, %fd264;
	fma.rn.f64 	%fd265, %fd227, %fd240, %fd265;
	fma.rn.f64 	%fd266, %fd228, %fd240, %fd266;
$L__BB1_23:
	mul.f64 	%fd307, %fd263, 0d4010000000000000;
$L__BB1_24:
	ld.param.u64 	%rd25, [_Z38computeAccelerationsAndPotentialKernelP6vect3dS0_Pdi_param_1];
	cvta.to.global.u64 	%rd21, %rd25;
	mul.wide.s32 	%rd22, %r3, 24;
	add.s64 	%rd23, %rd21, %rd22;
	st.global.f64 	[%rd23], %fd264;
	st.global.f64 	[%rd23+8], %fd265;
	st.global.f64 	[%rd23+16], %fd266;
	st.shared.f64 	[%r4], %fd307;
	bar.sync 	0;
	setp.ne.s32 	%p16, %r2, 0;
	@%p16 bra 	$L__BB1_35;
	setp.lt.u32 	%p17, %r56, 2;
	@%p17 bra 	$L__BB1_33;
	add.s32 	%r15, %r56, -2;
	and.b32  	%r42, %r56, 3;
	setp.eq.s32 	%p18, %r42, 1;
	mov.u32 	%r60, %r15;
	@%p18 bra 	$L__BB1_30;
	shl.b32 	%r43, %r56, 3;
	mov.u32 	%r44, potential;
	add.s32 	%r45, %r43, %r44;
	add.s32 	%r57, %r45, -16;
	add.s32 	%r46, %r56, -1;
	and.b32  	%r47, %r46, 3;
	neg.s32 	%r55, %r47;
$L__BB1_28:
	.pragma "nounroll";
	ld.shared.f64 	%fd245, [%r57+8];
	ld.shared.f64 	%fd246, [%r57];
	add.f64 	%fd247, %fd245, %fd246;
	st.shared.f64 	[%r57], %fd247;
	add.s32 	%r57, %r57, -8;
	add.s32 	%r56, %r56, -1;
	add.s32 	%r55, %r55, 1;
	setp.ne.s32 	%p19, %r55, 0;
	@%p19 bra 	$L__BB1_28;
	add.s32 	%r60, %r56, -2;
$L__BB1_30:
	setp.lt.u32 	%p20, %r15, 3;
	@%p20 bra 	$L__BB1_33;
	shl.b32 	%r48, %r60, 3;
	mov.u32 	%r49, potential;
	add.s32 	%r50, %r48, %r49;
	add.s32 	%r59, %r50, -8;
$L__BB1_32:
	ld.shared.f64 	%fd248, [%r59+16];
	ld.shared.f64 	%fd249, [%r59+8];
	add.f64 	%fd250, %fd248, %fd249;
	st.shared.f64 	[%r59+8], %fd250;
	ld.shared.f64 	%fd251, [%r59];
	add.f64 	%fd252, %fd250, %fd251;
	st.shared.f64 	[%r59], %fd252;
	ld.shared.f64 	%fd253, [%r59+-8];
	add.f64 	%fd254, %fd252, %fd253;
	st.shared.f64 	[%r59+-8], %fd254;
	ld.shared.f64 	%fd255, [%r59+-16];
	add.f64 	%fd256, %fd254, %fd255;
	st.shared.f64 	[%r59+-16], %fd256;
	add.s32 	%r29, %r60, -4;
	add.s32 	%r59, %r59, -32;
	setp.gt.s32 	%p21, %r60, 3;
	mov.u32 	%r60, %r29;
	@%p21 bra 	$L__BB1_32;
$L__BB1_33:
	ld.param.u64 	%rd26, [_Z38computeAccelerationsAndPotentialKernelP6vect3dS0_Pdi_param_2];
	ld.shared.f64 	%fd85, [potential];
	cvta.to.global.u64 	%rd5, %rd26;
	ld.global.u64 	%rd28, [%rd5];
$L__BB1_34:
	mov.b64 	%fd257, %rd28;
	add.f64 	%fd258, %fd85, %fd257;
	mov.b64 	%rd24, %fd258;
	atom.relaxed.global.cas.b64 	%rd8, [%rd5], %rd28, %rd24;
	setp.ne.s64 	%p22, %rd28, %rd8;
	mov.u64 	%rd28, %rd8;
	@%p22 bra 	$L__BB1_34;
$L__BB1_35:
	ret;

}


// ===== COMPILED SASS (sm_100) =====

	.target	sm_100

	.elftype	@"ET_EXEC"


//--------------------- .note.nv.tkinfo           --------------------------
	.section	.note.nv.tkinfo,"",@"SHT_NOTE"
	.sectionflags	@"SHF_NOTE_NV_TKINFO"
	.tkinfo
        /*0018*/ 	.word	0x00000002
        /*0030*/ 	.string	""
        /*0030*/ 	.string	"ptxas"
        /*0030*/ 	.string	"Cuda compilation tools, release 13.0, V13.0.88"
        /*0030*/ 	.string	"Build cuda_13.0.r13.0/compiler.36424714_0"
        /*0030*/ 	.string	"-arch sm_100 -m 64 "



//--------------------- .note.nv.cuinfo           --------------------------
	.section	.note.nv.cuinfo,"",@"SHT_NOTE"
	.sectionflags	@"SHF_NOTE_NV_CUINFO"
        /*0018*/ 	.short	0x0002
        /*001a*/ 	.short	0x0064
        /*001c*/ 	.short	0x0082
	.zero		2


//--------------------- .nv.info                  --------------------------
	.section	.nv.info,"",@"SHT_CUDA_INFO"
	.align	4


	//----- nvinfo : EIATTR_REGCOUNT
	.align		4
        /*0000*/ 	.byte	0x04, 0x2f
        /*0002*/ 	.short	(.L_1 - .L_0)
	.align		4
.L_0:
        /*0004*/ 	.word	index@(_Z38computeAccelerationsAndPotentialKernelP6vect3dS0_Pdi)
        /*0008*/ 	.word	0x00000042


	//----- nvinfo : EIATTR_FRAME_SIZE
	.align		4
.L_1:
        /*000c*/ 	.byte	0x04, 0x11
        /*000e*/ 	.short	(.L_3 - .L_2)
	.align		4
.L_2:
        /*0010*/ 	.word	index@($__internal_0_$__cuda_sm20_div_rn_f64_full)
        /*0014*/ 	.word	0x00000000


	//----- nvinfo : EIATTR_FRAME_SIZE
	.align		4
.L_3:
        /*0018*/ 	.byte	0x04, 0x11
        /*001a*/ 	.short	(.L_5 - .L_4)
	.align		4
.L_4:
        /*001c*/ 	.word	index@($_Z38computeAccelerationsAndPotentialKernelP6vect3dS0_Pdi$_Z5myPowdi)
        /*0020*/ 	.word	0x00000000


	//----- nvinfo : EIATTR_FRAME_SIZE
	.align		4
.L_5:
        /*0024*/ 	.byte	0x04, 0x11
        /*0026*/ 	.short	(.L_7 - .L_6)
	.align		4
.L_6:
        /*0028*/ 	.word	index@(_Z38computeAccelerationsAndPotentialKernelP6vect3dS0_Pdi)
        /*002c*/ 	.word	0x00000000


	//----- nvinfo : EIATTR_MIN_STACK_SIZE
	.align		4
.L_7:
        /*0030*/ 	.byte	0x04, 0x12
        /*0032*/ 	.short	(.L_9 - .L_8)
	.align		4
.L_8:
        /*0034*/ 	.word	index@(_Z38computeAccelerationsAndPotentialKernelP6vect3dS0_Pdi)
        /*0038*/ 	.word	0x00000000
.L_9:


//--------------------- .nv.compat                --------------------------
	.section	.nv.compat,"",@"SHT_CUDA_COMPAT_INFO"
	.align	4
        /*0000*/ 	.byte	0x02, 0x09, 0x00, 0x00, 0x02, 0x02, 0x01, 0x00, 0x02, 0x05, 0x05, 0x00, 0x03, 0x07, 0x01, 0x01
        /*0010*/ 	.byte	0x02, 0x03, 0x00, 0x00, 0x02, 0x06, 0x01, 0x00, 0x04, 0x0b, 0x08, 0x00, 0x01, 0x00, 0x00, 0x00
        /*0020*/ 	.byte	0x00, 0x00, 0x00, 0x00


//--------------------- .nv.info._Z38computeAccelerationsAndPotentialKernelP6vect3dS0_Pdi --------------------------
	.section	.nv.info._Z38computeAccelerationsAndPotentialKernelP6vect3dS0_Pdi,"",@"SHT_CUDA_INFO"
	.sectionflags	@""
	.align	4


	//----- nvinfo : EIATTR_CUDA_API_VERSION
	.align		4
        /*0000*/ 	.byte	0x04, 0x37
        /*0002*/ 	.short	(.L_11 - .L_10)
.L_10:
        /*0004*/ 	.word	0x00000082


	//----- nvinfo : EIATTR_KPARAM_INFO
	.align		4
.L_11:
        /*0008*/ 	.byte	0x04, 0x17
        /*000a*/ 	.short	(.L_13 - .L_12)
.L_12:
        /*000c*/ 	.word	0x00000000
        /*0010*/ 	.short	0x0003
        /*0012*/ 	.short	0x0018
        /*0014*/ 	.byte	0x00, 0xf0, 0x11, 0x00


	//----- nvinfo : EIATTR_KPARAM_INFO
	.align		4
.L_13:
        /*0018*/ 	.byte	0x04, 0x17
        /*001a*/ 	.short	(.L_15 - .L_14)
.L_14:
        /*001c*/ 	.word	0x00000000
        /*0020*/ 	.short	0x0002
        /*0022*/ 	.short	0x0010
        /*0024*/ 	.byte	0x00, 0xf5, 0x21, 0x00


	//----- nvinfo : EIATTR_KPARAM_INFO
	.align		4
.L_15:
        /*0028*/ 	.byte	0x04, 0x17
        /*002a*/ 	.short	(.L_17 - .L_16)
.L_16:
        /*002c*/ 	.word	0x00000000
        /*0030*/ 	.short	0x0001
        /*0032*/ 	.short	0x0008
        /*0034*/ 	.byte	0x00, 0xf5, 0x21, 0x00


	//----- nvinfo : EIATTR_KPARAM_INFO
	.align		4
.L_17:
        /*0038*/ 	.byte	0x04, 0x17
        /*003a*/ 	.short	(.L_19 - .L_18)
.L_18:
        /*003c*/ 	.word	0x00000000
        /*0040*/ 	.short	0x0000
        /*0042*/ 	.short	0x0000
        /*0044*/ 	.byte	0x00, 0xf5, 0x21, 0x00


	//----- nvinfo : EIATTR_SPARSE_MMA_MASK
	.align		4
.L_19:
        /*0048*/ 	.byte	0x03, 0x50
        /*004a*/ 	.short	0x0000


	//----- nvinfo : EIATTR_MAXREG_COUNT
	.align		4
        /*004c*/ 	.byte	0x03, 0x1b
        /*004e*/ 	.short	0x00ff


	//----- nvinfo : EIATTR_NUM_BARRIERS
	.align		4
        /*0050*/ 	.byte	0x02, 0x4c
        /*0052*/ 	.byte	0x01
	.zero		1


	//----- nvinfo : EIATTR_MERCURY_ISA_VERSION
	.align		4
        /*0054*/ 	.byte	0x03, 0x5f
        /*0056*/ 	.short	0x0101


	//----- nvinfo : EIATTR_VRC_CTA_INIT_COUNT
	.align		4
        /*0058*/ 	.byte	0x02, 0x4a
	.zero		1
	.zero		1


	//----- nvinfo : EIATTR_EXIT_INSTR_OFFSETS
	.align		4
        /*005c*/ 	.byte	0x04, 0x1c
        /*005e*/ 	.short	(.L_21 - .L_20)


	//   ....[0]....
.L_20:
        /*0060*/ 	.word	0x000000c0


	//   ....[1]....
        /*0064*/ 	.word	0x00002770


	//   ....[2]....
        /*0068*/ 	.word	0x00002b70


	//----- nvinfo : EIATTR_CRS_STACK_SIZE
	.align		4
.L_21:
        /*006c*/ 	.byte	0x04, 0x1e
        /*006e*/ 	.short	(.L_23 - .L_22)
.L_22:
        /*0070*/ 	.word	0x00000000


	//----- nvinfo : EIATTR_CBANK_PARAM_SIZE
	.align		4
.L_23:
        /*0074*/ 	.byte	0x03, 0x19
        /*0076*/ 	.short	0x001c


	//----- nvinfo : EIATTR_PARAM_CBANK
	.align		4
        /*0078*/ 	.byte	0x04, 0x0a
        /*007a*/ 	.short	(.L_25 - .L_24)
	.align		4
.L_24:
        /*007c*/ 	.word	index@(.nv.constant0._Z38computeAccelerationsAndPotentialKernelP6vect3dS0_Pdi)
        /*0080*/ 	.short	0x0380
        /*0082*/ 	.short	0x001c


	//----- nvinfo : EIATTR_SW_WAR
	.align		4
.L_25:
        /*0084*/ 	.byte	0x04, 0x36
        /*0086*/ 	.short	(.L_27 - .L_26)
.L_26:
        /*0088*/ 	.word	0x00000008
.L_27:


//--------------------- .nv.callgraph             --------------------------
	.section	.nv.callgraph,"",@"SHT_CUDA_CALLGRAPH"
	.align	4
	.sectionentsize	8
	.align		4
        /*0000*/ 	.word	0x00000000
	.align		4
        /*0004*/ 	.word	0xffffffff
	.align		4
        /*0008*/ 	.word	0x00000000
	.align		4
        /*000c*/ 	.word	0xfffffffe
	.align		4
        /*0010*/ 	.word	0x00000000
	.align		4
        /*0014*/ 	.word	0xfffffffd
	.align		4
        /*0018*/ 	.word	0x00000000
	.align		4
        /*001c*/ 	.word	0xfffffffc


//--------------------- .text._Z38computeAccelerationsAndPotentialKernelP6vect3dS0_Pdi --------------------------
	.section	.text._Z38computeAccelerationsAndPotentialKernelP6vect3dS0_Pdi,"ax",@progbits
	.align	128
        .global         _Z38computeAccelerationsAndPotentialKernelP6vect3dS0_Pdi
        .type           _Z38computeAccelerationsAndPotentialKernelP6vect3dS0_Pdi,@function
        .size           _Z38computeAccelerationsAndPotentialKernelP6vect3dS0_Pdi,(.L_x_60 - _Z38computeAccelerationsAndPotentialKernelP6vect3dS0_Pdi)
        .other          _Z38computeAccelerationsAndPotentialKernelP6vect3dS0_Pdi,@"STO_CUDA_ENTRY STV_DEFAULT"
_Z38computeAccelerationsAndPotentialKernelP6vect3dS0_Pdi:
.text._Z38computeAccelerationsAndPotentialKernelP6vect3dS0_Pdi:
[----:B------:R-:W0:Y:S01]  /*0000*/  LDC R1, c[0x0][0x37c] ;  /* 0x0000df00ff017b82 */ /* 0x000e220000000800 */
[----:B------:R-:W1:Y:S07]  /*0010*/  S2R R2, SR_TID.X ;  /* 0x0000000000027919 */ /* 0x000e6e0000002100 */
[----:B------:R-:W1:Y:S01]  /*0020*/  S2UR UR6, SR_CTAID.X ;  /* 0x00000000000679c3 */ /* 0x000e620000002500 */
[----:B------:R-:W2:Y:S01]  /*0030*/  LDCU UR40, c[0x0][0x398] ;  /* 0x00007300ff2877ac */ /* 0x000ea20008000800 */
[----:B------:R-:W-:-:S06]  /*0040*/  UMOV UR4, 0x400 ;  /* 0x0000040000047882 */ /* 0x000fcc0000000000 */
[----:B------:R-:W1:Y:S08]  /*0050*/  LDC R17, c[0x0][0x360] ;  /* 0x0000d800ff117b82 */ /* 0x000e700000000800 */
[----:B------:R-:W3:Y:S01]  /*0060*/  S2UR UR5, SR_CgaCtaId ;  /* 0x00000000000579c3 */ /* 0x000ee20000008800 */
[----:B-1----:R-:W-:-:S05]  /*0070*/  IMAD R19, R17, UR6, R2 ;  /* 0x0000000611137c24 */ /* 0x002fca000f8e0202 */
[----:B--2---:R-:W-:Y:S01]  /*0080*/  ISETP.GE.AND P0, PT, R19, UR40, PT ;  /* 0x0000002813007c0c */ /* 0x004fe2000bf06270 */
[----:B---3--:R-:W-:-:S06]  /*0090*/  ULEA UR4, UR5, UR4, 0x18 ;  /* 0x0000000405047291 */ /* 0x008fcc000f8ec0ff */
[----:B------:R-:W-:-:S05]  /*00a0*/  LEA R18, R2, UR4, 0x3 ;  /* 0x0000000402127c11 */ /* 0x000fca000f8e18ff */
[----:B------:R1:W-:Y:S01]  /*00b0*/  STS.64 [R18], RZ ;  /* 0x000000ff12007388 */ /* 0x0003e20000000a00 */
[----:B0-----:R-:W-:Y:S05]  /*00c0*/  @P0 EXIT ;  /* 0x000000000000094d */ /* 0x001fea0003800000 */
[----:B------:R-:W-:Y:S01]  /*00d0*/  UISETP.GE.AND UP0, UPT, UR40, 0x1, UPT ;  /* 0x000000012800788c */ /* 0x000fe2000bf06270 */
[----:B------:R-:W-:Y:S02]  /*00e0*/  CS2R R22, SRZ ;  /* 0x0000000000167805 */ /* 0x000fe4000001ff00 */
[----:B------:R-:W-:Y:S02]  /*00f0*/  CS2R R28, SRZ ;  /* 0x00000000001c7805 */ /* 0x000fe4000001ff00 */
[----:B------:R-:W-:Y:S02]  /*0100*/  CS2R R26, SRZ ;  /* 0x00000000001a7805 */ /* 0x000fe4000001ff00 */
[----:B------:R-:W-:Y:S01]  /*0110*/  CS2R R24, SRZ ;  /* 0x0000000000187805 */ /* 0x000fe2000001ff00 */
[----:B------:R-:W0:Y:S01]  /*0120*/  LDCU.64 UR36, c[0x0][0x358] ;  /* 0x00006b00ff2477ac */ /* 0x000e220008000a00 */
[----:B------:R-:W-:Y:S05]  /*0130*/  BRA.U !UP0, `(.L_x_0) ;  /* 0x00000025086c7547 */ /* 0x000fea000b800000 */
[----:B------:R-:W2:Y:S02]  /*0140*/  LDC.64 R4, c[0x0][0x380] ;  /* 0x0000e000ff047b82 */ /* 0x000ea40000000a00 */
[----:B--2---:R-:W-:-:S05]  /*0150*/  IMAD.WIDE R4, R19, 0x18, R4 ;  /* 0x0000001813047825 */ /* 0x004fca00078e0204 */
[----:B0-----:R0:W5:Y:S04]  /*0160*/  LDG.E.64 R38, desc[UR36][R4.64] ;  /* 0x0000002404267981 */ /* 0x001168000c1e1b00 */
[----:B------:R0:W5:Y:S04]  /*0170*/  LDG.E.64 R36, desc[UR36][R4.64+0x8] ;  /* 0x0000082404247981 */ /* 0x000168000c1e1b00 */
[----:B------:R0:W5:Y:S01]  /*0180*/  LDG.E.64 R30, desc[UR36][R4.64+0x10] ;  /* 0x00001024041e7981 */ /* 0x000162000c1e1b00 */
[----:B------:R-:W-:Y:S01]  /*0190*/  UISETP.GE.U32.AND UP0, UPT, UR40, 0x4, UPT ;  /* 0x000000042800788c */ /* 0x000fe2000bf06070 */
[----:B------:R-:W-:Y:S01]  /*01a0*/  IMAD.MOV.U32 R16, RZ, RZ, RZ ;  /* 0x000000ffff107224 */ /* 0x000fe200078e00ff */
[----:B------:R-:W-:-:S02]  /*01b0*/  CS2R R24, SRZ ;  /* 0x0000000000187805 */ /* 0x000fc4000001ff00 */
[----:B------:R-:W-:Y:S02]  /*01c0*/  CS2R R26, SRZ ;  /* 0x00000000001a7805 */ /* 0x000fe4000001ff00 */
[----:B------:R-:W-:Y:S02]  /*01d0*/  CS2R R28, SRZ ;  /* 0x00000000001c7805 */ /* 0x000fe4000001ff00 */
[----:B------:R-:W-:Y:S01]  /*01e0*/  CS2R R22, SRZ ;  /* 0x0000000000167805 */ /* 0x000fe2000001ff00 */
[----:B------:R-:W-:Y:S01]  /*01f0*/  ULOP3.LUT UR39, UR40, 0x3, URZ, 0xc0, !UPT ;  /* 0x0000000328277892 */ /* 0x000fe2000f8ec0ff */
[----:B0-----:R-:W-:Y:S11]  /*0200*/  BRA.U !UP0, `(.L_x_1) ;  /* 0x0000001508407547 */ /* 0x001ff6000b800000 */
[----:B------:R-:W0:Y:S01]  /*0210*/  LDCU.64 UR4, c[0x0][0x380] ;  /* 0x00007000ff0477ac */ /* 0x000e220008000a00 */
[----:B------:R-:W-:Y:S01]  /*0220*/  IMAD.MOV R16, RZ, RZ, -R19 ;  /* 0x000000ffff107224 */ /* 0x000fe200078e0a13 */
[----:B------:R-:W-:Y:S01]  /*0230*/  CS2R R24, SRZ ;  /* 0x0000000000187805 */ /* 0x000fe2000001ff00 */
[----:B------:R-:W-:Y:S01]  /*0240*/  UMOV UR38, URZ ;  /* 0x000000ff00267c82 */ /* 0x000fe20008000000 */
[----:B0-----:R-:W-:-:S04]  /*0250*/  UIADD3 UR4, UP0, UPT, UR4, 0x30, URZ ;  /* 0x0000003004047890 */ /* 0x001fc8000ff1e0ff */
[----:B------:R-:W-:Y:S02]  /*0260*/  UIADD3.X UR5, UPT, UPT, URZ, UR5, URZ, UP0, !UPT ;  /* 0x00000005ff057290 */ /* 0x000fe400087fe4ff */
[----:B------:R-:W-:-:S04]  /*0270*/  IMAD.U32 R62, RZ, RZ, UR4 ;  /* 0x00000004ff3e7e24 */ /* 0x000fc8000f8e00ff */
[----:B------:R-:W-:-:S07]  /*0280*/  IMAD.U32 R63, RZ, RZ, UR5 ;  /* 0x00000005ff3f7e24 */ /* 0x000fce000f8e00ff */
.L_x_26:
[----:B------:R-:W-:Y:S01]  /*0290*/  ISETP.NE.AND P0, PT, R16, RZ, PT ;  /* 0x000000ff1000720c */ /* 0x000fe20003f05270 */
[----:B------:R-:W-:-:S12]  /*02a0*/  BSSY.RECONVERGENT B6, `(.L_x_2) ;  /* 0x000004d000067945 */ /* 0x000fd80003800200 */
[----:B------:R-:W-:Y:S05]  /*02b0*/  @!P0 BRA `(.L_x_3) ;  /* 0x00000004002c8947 */ /* 0x000fea0003800000 */
[----:B------:R-:W2:Y:S04]  /*02c0*/  LDG.E.64 R54, desc[UR36][R62.64+-0x28] ;  /* 0xffffd8243e367981 */ /* 0x000ea8000c1e1b00 */
[----:B------:R-:W3:Y:S04]  /*02d0*/  LDG.E.64 R60, desc[UR36][R62.64+-0x30] ;  /* 0xffffd0243e3c7981 */ /* 0x000ee8000c1e1b00 */
[----:B------:R-:W4:Y:S01]  /*02e0*/  LDG.E.64 R52, desc[UR36][R62.64+-0x20] ;  /* 0xffffe0243e347981 */ /* 0x000f22000c1e1b00 */
[----:B------:R-:W-:Y:S01]  /*02f0*/  MOV R6, 0x4 ;  /* 0x0000000400067802 */ /* 0x000fe20000000f00 */
[----:B------:R-:W-:Y:S01]  /*0300*/  IMAD.MOV.U32 R21, RZ, RZ, 0x0 ;  /* 0x00000000ff157424 */ /* 0x000fe200078e00ff */
[----:B------:R-:W-:Y:S01]  /*0310*/  MOV R20, 0x3b0 ;  /* 0x000003b000147802 */ /* 0x000fe20000000f00 */
[----:B--2--5:R-:W-:-:S02]  /*0320*/  DADD R54, R36, -R54 ;  /* 0x0000000024367229 */ /* 0x024fc40000000836 */
[----:B---3--:R-:W-:-:S06]  /*0330*/  DADD R60, R38, -R60 ;  /* 0x00000000263c7229 */ /* 0x008fcc000000083c */
[----:B------:R-:W-:Y:S02]  /*0340*/  DMUL R4, R54, R54 ;  /* 0x0000003636047228 */ /* 0x000fe40000000000 */
[----:B----4-:R-:W-:-:S06]  /*0350*/  DADD R52, R30, -R52 ;  /* 0x000000001e347229 */ /* 0x010fcc0000000834 */
[----:B------:R-:W-:-:S08]  /*0360*/  DFMA R4, R60, R60, R4 ;  /* 0x0000003c3c04722b */ /* 0x000fd00000000004 */
[----:B------:R-:W-:-:S10]  /*0370*/  DFMA R46, R52, R52, R4 ;  /* 0x00000034342e722b */ /* 0x000fd40000000004 */
[----:B------:R-:W-:Y:S02]  /*0380*/  IMAD.MOV.U32 R4, RZ, RZ, R46 ;  /* 0x000000ffff047224 */ /* 0x000fe400078e002e */
[----:B------:R-:W-:-:S07]  /*0390*/  IMAD.MOV.U32 R5, RZ, RZ, R47 ;  /* 0x000000ffff057224 */ /* 0x000fce00078e002f */
[----:B-1----:R-:W-:Y:S05]  /*03a0*/  CALL.REL.NOINC `($_Z38computeAccelerationsAndPotentialKernelP6vect3dS0_Pdi$_Z5myPowdi) ;  /* 0x0000002400f47944 */ /* 0x002fea0003c00000 */
[----:B------:R-:W-:Y:S01]  /*03b0*/  IMAD.MOV.U32 R44, RZ, RZ, R4 ;  /* 0x000000ffff2c7224 */ /* 0x000fe200078e0004 */
[----:B------:R-:W-:Y:S01]  /*03c0*/  MOV R45, R5 ;  /* 0x00000005002d7202 */ /* 0x000fe20000000f00 */
[----:B------:R-:W-:Y:S01]  /*03d0*/  IMAD.MOV.U32 R6, RZ, RZ, 0x3 ;  /* 0x00000003ff067424 */ /* 0x000fe200078e00ff */
[----:B------:R-:W-:Y:S01]  /*03e0*/  MOV R20, 0x430 ;  /* 0x0000043000147802 */ /* 0x000fe20000000f00 */
[----:B------:R-:W-:Y:S02]  /*03f0*/  IMAD.MOV.U32 R4, RZ, RZ, R46 ;  /* 0x000000ffff047224 */ /* 0x000fe400078e002e */
[----:B------:R-:W-:Y:S02]  /*0400*/  IMAD.MOV.U32 R5, RZ, RZ, R47 ;  /* 0x000000ffff057224 */ /* 0x000fe400078e002f */
[----:B------:R-:W-:-:S07]  /*0410*/  IMAD.MOV.U32 R21, RZ, RZ, 0x0 ;  /* 0x00000000ff157424 */ /* 0x000fce00078e00ff */
[----:B------:R-:W-:Y:S05]  /*0420*/  CALL.REL.NOINC `($_Z38computeAccelerationsAndPotentialKernelP6vect3dS0_Pdi$_Z5myPowdi) ;  /* 0x0000002400d47944 */ /* 0x000fea0003c00000 */
[----:B------:R-:W-:Y:S01]  /*0430*/  DMUL R44, R44, R4 ;  /* 0x000000042c2c7228 */ /* 0x000fe20000000000 */
[----:B------:R-:W-:Y:S01]  /*0440*/  MOV R6, 0x1 ;  /* 0x0000000100067802 */ /* 0x000fe20000000f00 */
[----:B------:R-:W-:Y:S04]  /*0450*/  BSSY.RECONVERGENT B1, `(.L_x_4) ;  /* 0x0000015000017945 */ /* 0x000fe80003800200 */
[----:B------:R-:W0:Y:S02]  /*0460*/  MUFU.RCP64H R7, R45 ;  /* 0x0000002d00077308 */ /* 0x000e240000001800 */
[----:B0-----:R-:W-:-:S08]  /*0470*/  DFMA R8, -R44, R6, 1 ;  /* 0x3ff000002c08742b */ /* 0x001fd00000000106 */
[----:B------:R-:W-:-:S08]  /*0480*/  DFMA R8, R8, R8, R8 ;  /* 0x000000080808722b */ /* 0x000fd00000000008 */
[----:B------:R-:W-:Y:S02]  /*0490*/  DFMA R8, R6, R8, R6 ;  /* 0x000000080608722b */ /* 0x000fe40000000006 */
[----:B------:R-:W-:-:S06]  /*04a0*/  DADD R6, -R4, 2 ;  /* 0x4000000004067429 */ /* 0x000fcc0000000100 */
[----:B------:R-:W-:Y:S02]  /*04b0*/  DFMA R10, -R44, R8, 1 ;  /* 0x3ff000002c0a742b */ /* 0x000fe40000000108 */
[----:B------:R-:W-:-:S06]  /*04c0*/  DMUL R12, R6, 24 ;  /* 0x40380000060c7828 */ /* 0x000fcc0000000000 */
[----:B------:R-:W-:-:S04]  /*04d0*/  DFMA R10, R8, R10, R8 ;  /* 0x0000000a080a722b */ /* 0x000fc80000000008 */
[----:B------:R-:W-:-:S04]  /*04e0*/  FSETP.GEU.AND P1, PT, |R13|, 6.5827683646048100446e-37, PT ;  /* 0x036000000d00780b */ /* 0x000fc80003f2e200 */
[----:B------:R-:W-:-:S08]  /*04f0*/  DMUL R6, R12, R10 ;  /* 0x0000000a0c067228 */ /* 0x000fd00000000000 */
[----:B------:R-:W-:-:S08]  /*0500*/  DFMA R8, -R44, R6, R12 ;  /* 0x000000062c08722b */ /* 0x000fd0000000010c */
[----:B------:R-:W-:-:S10]  /*0510*/  DFMA R6, R10, R8, R6 ;  /* 0x000000080a06722b */ /* 0x000fd40000000006 */
[----:B------:R-:W-:-:S05]  /*0520*/  FFMA R0, RZ, R45, R7 ;  /* 0x0000002dff007223 */ /* 0x000fca0000000007 */
[----:B------:R-:W-:-:S13]  /*0530*/  FSETP.GT.AND P0, PT, |R0|, 1.469367938527859385e-39, PT ;  /* 0x001000000000780b */ /* 0x000fda0003f04200 */
[----:B------:R-:W-:Y:S05]  /*0540*/  @P0 BRA P1, `(.L_x_5) ;  /* 0x0000000000140947 */ /* 0x000fea0000800000 */
[----:B------:R-:W-:Y:S01]  /*0550*/  IMAD.MOV.U32 R8, RZ, RZ, R44 ;  /* 0x000000ffff087224 */ /* 0x000fe200078e002c */
[----:B------:R-:W-:-:S07]  /*0560*/  MOV R0, 0x580 ;  /* 0x0000058000007802 */ /* 0x000fce0000000f00 */
[----:B------:R-:W-:Y:S05]  /*0570*/  CALL.REL.NOINC `($__internal_0_$__cuda_sm20_div_rn_f64_full) ;  /* 0x0000002400f87944 */ /* 0x000fea0003c00000 */
[----:B------:R-:W-:Y:S02]  /*0580*/  IMAD.MOV.U32 R6, RZ, RZ, R32 ;  /* 0x000000ffff067224 */ /* 0x000fe400078e0020 */
[----:B------:R-:W-:-:S07]  /*0590*/  IMAD.MOV.U32 R7, RZ, RZ, R33 ;  /* 0x000000ffff077224 */ /* 0x000fce00078e0021 */
.L_x_5:
[----:B------:R-:W-:Y:S05]  /*05a0*/  BSYNC.RECONVERGENT B1 ;  /* 0x0000000000017941 */ /* 0x000fea0003800200 */
.L_x_4:
[C---:B------:R-:W-:Y:S01]  /*05b0*/  DMUL R14, R4.reuse, R4 ;  /* 0x00000004040e7228 */ /* 0x040fe20000000000 */
[----:B------:R-:W-:Y:S01]  /*05c0*/  IMAD.MOV.U32 R8, RZ, RZ, 0x1 ;  /* 0x00000001ff087424 */ /* 0x000fe200078e00ff */
[----:B------:R-:W-:Y:S01]  /*05d0*/  DADD R12, -R4, 1 ;  /* 0x3ff00000040c7429 */ /* 0x000fe20000000100 */
[----:B------:R-:W-:Y:S03]  /*05e0*/  BSSY.RECONVERGENT B1, `(.L_x_6) ;  /* 0x0000014000017945 */ /* 0x000fe60003800200 */
[----:B------:R-:W0:Y:S06]  /*05f0*/  MUFU.RCP64H R9, R15 ;  /* 0x0000000f00097308 */ /* 0x000e2c0000001800 */
[----:B------:R-:W-:Y:S01]  /*0600*/  FSETP.GEU.AND P1, PT, |R13|, 6.5827683646048100446e-37, PT ;  /* 0x036000000d00780b */ /* 0x000fe20003f2e200 */
[----:B0-----:R-:W-:-:S08]  /*0610*/  DFMA R10, -R14, R8, 1 ;  /* 0x3ff000000e0a742b */ /* 0x001fd00000000108 */
[----:B------:R-:W-:-:S08]  /*0620*/  DFMA R10, R10, R10, R10 ;  /* 0x0000000a0a0a722b */ /* 0x000fd0000000000a */
[----:B------:R-:W-:-:S08]  /*0630*/  DFMA R10, R8, R10, R8 ;  /* 0x0000000a080a722b */ /* 0x000fd00000000008 */
[----:B------:R-:W-:-:S08]  /*0640*/  DFMA R8, -R14, R10, 1 ;  /* 0x3ff000000e08742b */ /* 0x000fd0000000010a */
[----:B------:R-:W-:-:S08]  /*0650*/  DFMA R8, R10, R8, R10 ;  /* 0x000000080a08722b */ /* 0x000fd0000000000a */
[----:B------:R-:W-:-:S08]  /*0660*/  DMUL R4, R12, R8 ;  /* 0x000000080c047228 */ /* 0x000fd00000000000 */
[----:B------:R-:W-:-:S08]  /*0670*/  DFMA R10, -R14, R4, R12 ;  /* 0x000000040e0a722b */ /* 0x000fd0000000010c */
[----:B------:R-:W-:-:S10]  /*0680*/  DFMA R4, R8, R10, R4 ;  /* 0x0000000a0804722b */ /* 0x000fd40000000004 */
[----:B------:R-:W-:-:S05]  /*0690*/  FFMA R0, RZ, R15, R5 ;  /* 0x0000000fff007223 */ /* 0x000fca0000000005 */
[----:B------:R-:W-:-:S13]  /*06a0*/  FSETP.GT.AND P0, PT, |R0|, 1.469367938527859385e-39, PT ;  /* 0x001000000000780b */ /* 0x000fda0003f04200 */
[----:B------:R-:W-:Y:S05]  /*06b0*/  @P0 BRA P1, `(.L_x_7) ;  /* 0x0000000000180947 */ /* 0x000fea0000800000 */
[----:B------:R-:W-:Y:S01]  /*06c0*/  MOV R8, R14 ;  /* 0x0000000e00087202 */ /* 0x000fe20000000f00 */
[----:B------:R-:W-:Y:S01]  /*06d0*/  IMAD.MOV.U32 R45, RZ, RZ, R15 ;  /* 0x000000ffff2d7224 */ /* 0x000fe200078e000f */
[----:B------:R-:W-:-:S07]  /*06e0*/  MOV R0, 0x700 ;  /* 0x0000070000007802 */ /* 0x000fce0000000f00 */
[----:B------:R-:W-:Y:S05]  /*06f0*/  CALL.REL.NOINC `($__internal_0_$__cuda_sm20_div_rn_f64_full) ;  /* 0x0000002400987944 */ /* 0x000fea0003c00000 */
[----:B------:R-:W-:Y:S02]  /*0700*/  IMAD.MOV.U32 R4, RZ, RZ, R32 ;  /* 0x000000ffff047224 */ /* 0x000fe400078e0020 */
[----:B------:R-:W-:-:S07]  /*0710*/  IMAD.MOV.U32 R5, RZ, RZ, R33 ;  /* 0x000000ffff057224 */ /* 0x000fce00078e0021 */
.L_x_7:
[----:B------:R-:W-:Y:S05]  /*0720*/  BSYNC.RECONVERGENT B1 ;  /* 0x0000000000017941 */ /* 0x000fea0003800200 */
.L_x_6:
[-C--:B------:R-:W-:Y:S02]  /*0730*/  DFMA R28, R60, R6.reuse, R28 ;  /* 0x000000063c1c722b */ /* 0x080fe4000000001c */
[-C--:B------:R-:W-:Y:S02]  /*0740*/  DFMA R26, R54, R6.reuse, R26 ;  /* 0x00000006361a722b */ /* 0x080fe4000000001a */
[----:B------:R-:W-:Y:S02]  /*0750*/  DFMA R24, R52, R6, R24 ;  /* 0x000000063418722b */ /* 0x000fe40000000018 */
[----:B------:R-:W-:-:S11]  /*0760*/  DADD R22, R22, R4 ;  /* 0x0000000016167229 */ /* 0x000fd60000000004 */
.L_x_3:
[----:B------:R-:W-:Y:S05]  /*0770*/  BSYNC.RECONVERGENT B6 ;  /* 0x0000000000067941 */ /* 0x000fea0003800200 */
.L_x_2:
[----:B------:R-:W-:Y:S01]  /*0780*/  UIADD3 UR4, UPT, UPT, UR38, 0x1, URZ ;  /* 0x0000000126047890 */ /* 0x000fe2000fffe0ff */
[----:B------:R-:W-:Y:S05]  /*0790*/  BSSY.RECONVERGENT B6, `(.L_x_8) ;  /* 0x000004e000067945 */ /* 0x000fea0003800200 */
[----:B------:R-:W-:-:S13]  /*07a0*/  ISETP.NE.AND P0, PT, R19, UR4, PT ;  /* 0x0000000413007c0c */ /* 0x000fda000bf05270 */
[----:B------:R-:W-:Y:S05]  /*07b0*/  @!P0 BRA `(.L_x_9) ;  /* 0x00000004002c8947 */ /* 0x000fea0003800000 */
[----:B------:R-:W2:Y:S04]  /*07c0*/  LDG.E.64 R54, desc[UR36][R62.64+-0x10] ;  /* 0xfffff0243e367981 */ /* 0x000ea8000c1e1b00 */
[----:B------:R-:W3:Y:S04]  /*07d0*/  LDG.E.64 R60, desc[UR36][R62.64+-0x18] ;  /* 0xffffe8243e3c7981 */ /* 0x000ee8000c1e1b00 */
[----:B------:R-:W4:Y:S01]  /*07e0*/  LDG.E.64 R52, desc[UR36][R62.64+-0x8] ;  /* 0xfffff8243e347981 */ /* 0x000f22000c1e1b00 */
[----:B------:R-:W-:Y:S01]  /*07f0*/  IMAD.MOV.U32 R6, RZ, RZ, 0x4 ;  /* 0x00000004ff067424 */ /* 0x000fe200078e00ff */
[----:B------:R-:W-:Y:S01]  /*0800*/  MOV R20, 0x8b0 ;  /* 0x000008b000147802 */ /* 0x000fe20000000f00 */
[----:B------:R-:W-:Y:S01]  /*0810*/  IMAD.MOV.U32 R21, RZ, RZ, 0x0 ;  /* 0x00000000ff157424 */ /* 0x000fe200078e00ff */
[----:B--2--5:R-:W-:-:S02]  /*0820*/  DADD R54, R36, -R54 ;  /* 0x0000000024367229 */ /* 0x024fc40000000836 */
[----:B---3--:R-:W-:-:S06]  /*0830*/  DADD R60, R38, -R60 ;  /* 0x00000000263c7229 */ /* 0x008fcc000000083c */
[----:B------:R-:W-:Y:S02]  /*0840*/  DMUL R4, R54, R54 ;  /* 0x0000003636047228 */ /* 0x000fe40000000000 */
[----:B----4-:R-:W-:-:S06]  /*0850*/  DADD R52, R30, -R52 ;  /* 0x000000001e347229 */ /* 0x010fcc0000000834 */
[----:B------:R-:W-:-:S08]  /*0860*/  DFMA R4, R60, R60, R4 ;  /* 0x0000003c3c04722b */ /* 0x000fd00000000004 */
[----:B------:R-:W-:-:S10]  /*0870*/  DFMA R46, R52, R52, R4 ;  /* 0x00000034342e722b */ /* 0x000fd40000000004 */
[----:B------:R-:W-:Y:S01]  /*0880*/  MOV R4, R46 ;  /* 0x0000002e00047202 */ /* 0x000fe20000000f00 */
[----:B------:R-:W-:-:S07]  /*0890*/  IMAD.MOV.U32 R5, RZ, RZ, R47 ;  /* 0x000000ffff057224 */ /* 0x000fce00078e002f */
[----:B-1----:R-:W-:Y:S05]  /*08a0*/  CALL.REL.NOINC `($_Z38computeAccelerationsAndPotentialKernelP6vect3dS0_Pdi$_Z5myPowdi) ;  /* 0x0000002000b47944 */ /* 0x002fea0003c00000 */
[----:B------:R-:W-:Y:S02]  /*08b0*/  HFMA2 R6, -RZ, RZ, 0, 1.78813934326171875e-07 ;  /* 0x00000003ff067431 */ /* 0x000fe400000001ff */
[----:B------:R-:W-:Y:S01]  /*08c0*/  IMAD.MOV.U32 R44, RZ, RZ, R4 ;  /* 0x000000ffff2c7224 */ /* 0x000fe200078e0004 */
[----:B------:R-:W-:Y:S01]  /*08d0*/  MOV R20, 0x930 ;  /* 0x0000093000147802 */ /* 0x000fe20000000f00 */
[----:B------:R-:W-:Y:S02]  /*08e0*/  IMAD.MOV.U32 R45, RZ, RZ, R5 ;  /* 0x000000ffff2d7224 */ /* 0x000fe400078e0005 */
[----:B------:R-:W-:Y:S02]  /*08f0*/  IMAD.MOV.U32 R4, RZ, RZ, R46 ;  /* 0x000000ffff047224 */ /* 0x000fe400078e002e */
[----:B------:R-:W-:Y:S02]  /*0900*/  IMAD.MOV.U32 R5, RZ, RZ, R47 ;  /* 0x000000ffff057224 */ /* 0x000fe400078e002f */
[----:B------:R-:W-:-:S07]  /*0910*/  IMAD.MOV.U32 R21, RZ, RZ, 0x0 ;  /* 0x00000000ff157424 */ /* 0x000fce00078e00ff */
[----:B------:R-:W-:Y:S05]  /*0920*/  CALL.REL.NOINC `($_Z38computeAccelerationsAndPotentialKernelP6vect3dS0_Pdi$_Z5myPowdi) ;  /* 0x0000002000947944 */ /* 0x000fea0003c00000 */
[----:B------:R-:W-:Y:S01]  /*0930*/  DMUL R44, R44, R4 ;  /* 0x000000042c2c7228 */ /* 0x000fe20000000000 */
[----:B------:R-:W-:Y:S01]  /*0940*/  IMAD.MOV.U32 R6, RZ, RZ, 0x1 ;  /* 0x00000001ff067424 */ /* 0x000fe200078e00ff */
        /* <DEDUP_REMOVED lines=16> */
[----:B------:R-:W-:Y:S02]  /*0a50*/  MOV R8, R44 ;  /* 0x0000002c00087202 */ /* 0x000fe40000000f00 */
[----:B------:R-:W-:-:S07]  /*0a60*/  MOV R0, 0xa80 ;  /* 0x00000a8000007802 */ /* 0x000fce0000000f00 */
[----:B------:R-:W-:Y:S05]  /*0a70*/  CALL.REL.NOINC `($__internal_0_$__cuda_sm20_div_rn_f64_full) ;  /* 0x0000002000b87944 */ /* 0x000fea0003c00000 */
[----:B------:R-:W-:Y:S02]  /*0a80*/  IMAD.MOV.U32 R6, RZ, RZ, R32 ;  /* 0x000000ffff067224 */ /* 0x000fe400078e0020 */
[----:B------:R-:W-:-:S07]  /*0a90*/  IMAD.MOV.U32 R7, RZ, RZ, R33 ;  /* 0x000000ffff077224 */ /* 0x000fce00078e0021 */
.L_x_11:
[----:B------:R-:W-:Y:S05]  /*0aa0*/  BSYNC.RECONVERGENT B1 ;  /* 0x0000000000017941 */ /* 0x000fea0003800200 */
.L_x_10:
        /* <DEDUP_REMOVED lines=17> */
[----:B------:R-:W-:Y:S01]  /*0bc0*/  IMAD.MOV.U32 R8, RZ, RZ, R14 ;  /* 0x000000ffff087224 */ /* 0x000fe200078e000e */
[----:B------:R-:W-:Y:S02]  /*0bd0*/  MOV R45, R15 ;  /* 0x0000000f002d7202 */ /* 0x000fe40000000f00 */
[----:B------:R-:W-:-:S07]  /*0be0*/  MOV R0, 0xc00 ;  /* 0x00000c0000007802 */ /* 0x000fce0000000f00 */
[----:B------:R-:W-:Y:S05]  /*0bf0*/  CALL.REL.NOINC `($__internal_0_$__cuda_sm20_div_rn_f64_full) ;  /* 0x0000002000587944 */ /* 0x000fea0003c00000 */
[----:B------:R-:W-:Y:S02]  /*0c00*/  IMAD.MOV.U32 R4, RZ, RZ, R32 ;  /* 0x000000ffff047224 */ /* 0x000fe400078e0020 */
[----:B------:R-:W-:-:S07]  /*0c10*/  IMAD.MOV.U32 R5, RZ, RZ, R33 ;  /* 0x000000ffff057224 */ /* 0x000fce00078e0021 */
.L_x_13:
[----:B------:R-:W-:Y:S05]  /*0c20*/  BSYNC.RECONVERGENT B1 ;  /* 0x0000000000017941 */ /* 0x000fea0003800200 */
.L_x_12:
[-C--:B------:R-:W-:Y:S02]  /*0c30*/  DFMA R28, R60, R6.reuse, R28 ;  /* 0x000000063c1c722b */ /* 0x080fe4000000001c */
[-C--:B------:R-:W-:Y:S02]  /*0c40*/  DFMA R26, R54, R6.reuse, R26 ;  /* 0x00000006361a722b */ /* 0x080fe4000000001a */
[----:B------:R-:W-:Y:S02]  /*0c50*/  DFMA R24, R52, R6, R24 ;  /* 0x000000063418722b */ /* 0x000fe40000000018 */
[----:B------:R-:W-:-:S11]  /*0c60*/  DADD R22, R22, R4 ;  /* 0x0000000016167229 */ /* 0x000fd60000000004 */
.L_x_9:
[----:B------:R-:W-:Y:S05]  /*0c70*/  BSYNC.RECONVERGENT B6 ;  /* 0x0000000000067941 */ /* 0x000fea0003800200 */
.L_x_8:
        /* <DEDUP_REMOVED lines=16> */
[----:B------:R-:W-:Y:S01]  /*0d80*/  IMAD.MOV.U32 R4, RZ, RZ, R46 ;  /* 0x000000ffff047224 */ /* 0x000fe200078e002e */
[----:B------:R-:W-:-:S07]  /*0d90*/  MOV R5, R47 ;  /* 0x0000002f00057202 */ /* 0x000fce0000000f00 */
[----:B-1----:R-:W-:Y:S05]  /*0da0*/  CALL.REL.NOINC `($_Z38computeAccelerationsAndPotentialKernelP6vect3dS0_Pdi$_Z5myPowdi) ;  /* 0x0000001c00747944 */ /* 0x002fea0003c00000 */
[----:B------:R-:W-:Y:S01]  /*0db0*/  IMAD.MOV.U32 R44, RZ, RZ, R4 ;  /* 0x000000ffff2c7224 */ /* 0x000fe200078e0004 */
[----:B------:R-:W-:Y:S01]  /*0dc0*/  MOV R4, R46 ;  /* 0x0000002e00047202 */ /* 0x000fe20000000f00 */
[----:B------:R-:W-:Y:S01]  /*0dd0*/  IMAD.MOV.U32 R45, RZ, RZ, R5 ;  /* 0x000000ffff2d7224 */ /* 0x000fe200078e0005 */
[----:B------:R-:W-:Y:S01]  /*0de0*/  MOV R20, 0xe30 ;  /* 0x00000e3000147802 */ /* 0x000fe20000000f00 */
[----:B------:R-:W-:Y:S02]  /*0df0*/  IMAD.MOV.U32 R6, RZ, RZ, 0x3 ;  /* 0x00000003ff067424 */ /* 0x000fe400078e00ff */
        /* <DEDUP_REMOVED lines=24> */
[----:B------:R-:W-:Y:S01]  /*0f80*/  MOV R6, R32 ;  /* 0x0000002000067202 */ /* 0x000fe20000000f00 */
[----:B------:R-:W-:-:S07]  /*0f90*/  IMAD.MOV.U32 R7, RZ, RZ, R33 ;  /* 0x000000ffff077224 */ /* 0x000fce00078e0021 */
.L_x_17:
[----:B------:R-:W-:Y:S05]  /*0fa0*/  BSYNC.RECONVERGENT B1 ;  /* 0x0000000000017941 */ /* 0x000fea0003800200 */
.L_x_16:
        /* <DEDUP_REMOVED lines=18> */
[----:B------:R-:W-:Y:S01]  /*10d0*/  MOV R0, 0x1100 ;  /* 0x0000110000007802 */ /* 0x000fe20000000f00 */
[----:B------:R-:W-:-:S07]  /*10e0*/  IMAD.MOV.U32 R45, RZ, RZ, R15 ;  /* 0x000000ffff2d7224 */ /* 0x000fce00078e000f */
[----:B------:R-:W-:Y:S05]  /*10f0*/  CALL.REL.NOINC `($__internal_0_$__cuda_sm20_div_rn_f64_full) ;  /* 0x0000001c00187944 */ /* 0x000fea0003c00000 */
[----:B------:R-:W-:Y:S01]  /*1100*/  MOV R4, R32 ;  /* 0x0000002000047202 */ /* 0x000fe20000000f00 */
[----:B------:R-:W-:-:S07]  /*1110*/  IMAD.MOV.U32 R5, RZ, RZ, R33 ;  /* 0x000000ffff057224 */ /* 0x000fce00078e0021 */
.L_x_19:
[----:B------:R-:W-:Y:S05]  /*1120*/  BSYNC.RECONVERGENT B1 ;  /* 0x0000000000017941 */ /* 0x000fea0003800200 */
.L_x_18:
[-C--:B------:R-:W-:Y:S02]  /*1130*/  DFMA R28, R60, R6.reuse, R28 ;  /* 0x000000063c1c722b */ /* 0x080fe4000000001c */
[-C--:B------:R-:W-:Y:S02]  /*1140*/  DFMA R26, R54, R6.reuse, R26 ;  /* 0x00000006361a722b */ /* 0x080fe4000000001a */
[----:B------:R-:W-:Y:S02]  /*1150*/  DFMA R24, R52, R6, R24 ;  /* 0x000000063418722b */ /* 0x000fe40000000018 */
[----:B------:R-:W-:-:S11]  /*1160*/  DADD R22, R22, R4 ;  /* 0x0000000016167229 */ /* 0x000fd60000000004 */
.L_x_15:
[----:B------:R-:W-:Y:S05]  /*1170*/  BSYNC.RECONVERGENT B6 ;  /* 0x0000000000067941 */ /* 0x000fea0003800200 */
.L_x_14:
        /* <DEDUP_REMOVED lines=8> */
[----:B------:R-:W-:-:S02]  /*1200*/  MOV R20, 0x12b0 ;  /* 0x000012b000147802 */ /* 0x000fc40000000f00 */
[----:B------:R-:W-:Y:S01]  /*1210*/  MOV R21, 0x0 ;  /* 0x0000000000157802 */ /* 0x000fe20000000f00 */
[----:B--2--5:R-:W-:Y:S02]  /*1220*/  DADD R54, R36, -R54 ;  /* 0x0000000024367229 */ /* 0x024fe40000000836 */
        /* <DEDUP_REMOVED lines=9> */
[----:B------:R-:W-:Y:S01]  /*12c0*/  MOV R20, 0x1330 ;  /* 0x0000133000147802 */ /* 0x000fe20000000f00 */
[----:B------:R-:W-:Y:S01]  /*12d0*/  IMAD.MOV.U32 R45, RZ, RZ, R5 ;  /* 0x000000ffff2d7224 */ /* 0x000fe200078e0005 */
[----:B------:R-:W-:Y:S01]  /*12e0*/  MOV R5, R47 ;  /* 0x0000002f00057202 */ /* 0x000fe20000000f00 */
        /* <DEDUP_REMOVED lines=25> */
[----:B------:R-:W-:Y:S01]  /*1480*/  IMAD.MOV.U32 R6, RZ, RZ, R32 ;  /* 0x000000ffff067224 */ /* 0x000fe200078e0020 */
[----:B------:R-:W-:-:S07]  /*1490*/  MOV R7, R33 ;  /* 0x0000002100077202 */ /* 0x000fce0000000f00 */
.L_x_23:
[----:B------:R-:W-:Y:S05]  /*14a0*/  BSYNC.RECONVERGENT B1 ;  /* 0x0000000000017941 */ /* 0x000fea0003800200 */
.L_x_22:
        /* <DEDUP_REMOVED lines=21> */
[----:B------:R-:W-:Y:S01]  /*1600*/  IMAD.MOV.U32 R4, RZ, RZ, R32 ;  /* 0x000000ffff047224 */ /* 0x000fe200078e0020 */
[----:B------:R-:W-:-:S07]  /*1610*/  MOV R5, R33 ;  /* 0x0000002100057202 */ /* 0x000fce0000000f00 */
.L_x_25:
[----:B------:R-:W-:Y:S05]  /*1620*/  BSYNC.RECONVERGENT B1 ;  /* 0x0000000000017941 */ /* 0x000fea0003800200 */
.L_x_24:
[-C--:B------:R-:W-:Y:S02]  /*1630*/  DFMA R28, R60, R6.reuse, R28 ;  /* 0x000000063c1c722b */ /* 0x080fe4000000001c */
[-C--:B------:R-:W-:Y:S02]  /*1640*/  DFMA R26, R54, R6.reuse, R26 ;  /* 0x00000006361a722b */ /* 0x080fe4000000001a */
[----:B------:R-:W-:Y:S02]  /*1650*/  DFMA R24, R52, R6, R24 ;  /* 0x000000063418722b */ /* 0x000fe40000000018 */
[----:B------:R-:W-:-:S11]  /*1660*/  DADD R22, R22, R4 ;  /* 0x0000000016167229 */ /* 0x000fd60000000004 */
.L_x_21:
[----:B------:R-:W-:Y:S05]  /*1670*/  BSYNC.RECONVERGENT B6 ;  /* 0x0000000000067941 */ /* 0x000fea0003800200 */
.L_x_20:
[----:B------:R-:W0:Y:S01]  /*1680*/  LDC R0, c[0x0][0x398] ;  /* 0x0000e600ff007b82 */ /* 0x000e220000000800 */
[----:B------:R-:W-:Y:S01]  /*1690*/  UIADD3 UR38, UPT, UPT, UR38, 0x4, URZ ;  /* 0x0000000426267890 */ /* 0x000fe2000fffe0ff */
[----:B------:R-:W-:Y:S01]  /*16a0*/  IADD3 R62, P1, PT, R62, 0x60, RZ ;  /* 0x000000603e3e7810 */ /* 0x000fe20007f3e0ff */
[----:B------:R-:W-:-:S04]  /*16b0*/  VIADD R16, R16, 0x4 ;  /* 0x0000000410107836 */ /* 0x000fc80000000000 */
[----:B------:R-:W-:Y:S01]  /*16c0*/  IMAD.X R63, RZ, RZ, R63, P1 ;  /* 0x000000ffff3f7224 */ /* 0x000fe200008e063f */
[----:B0-----:R-:W-:-:S04]  /*16d0*/  LOP3.LUT R0, R0, 0x7ffffffc, RZ, 0xc0, !PT ;  /* 0x7ffffffc00007812 */ /* 0x001fc800078ec0ff */
[----:B------:R-:W-:-:S13]  /*16e0*/  ISETP.NE.AND P0, PT, R0, UR38, PT ;  /* 0x0000002600007c0c */ /* 0x000fda000bf05270 */
[----:B------:R-:W-:Y:S05]  /*16f0*/  @P0 BRA `(.L_x_26) ;  /* 0xffffffe800e40947 */ /* 0x000fea000383ffff */
[----:B------:R-:W-:-:S07]  /*1700*/  IMAD.MOV.U32 R16, RZ, RZ, R0 ;  /* 0x000000ffff107224 */ /* 0x000fce00078e0000 */
.L_x_1:
[----:B------:R-:W-:-:S09]  /*1710*/  UISETP.NE.AND UP0, UPT, UR39, URZ, UPT ;  /* 0x000000ff2700728c */ /* 0x000fd2000bf05270 */
[----:B------:R-:W-:Y:S05]  /*1720*/  BRA.U !UP0, `(.L_x_27) ;  /* 0x0000000d08ec7547 */ /* 0x000fea000b800000 */
[----:B------:R-:W-:-:S09]  /*1730*/  UISETP.NE.AND UP0, UPT, UR39, 0x1, UPT ;  /* 0x000000012700788c */ /* 0x000fd2000bf05270 */
[----:B------:R-:W-:Y:S05]  /*1740*/  BRA.U !UP0, `(.L_x_28) ;  /* 0x0000000908907547 */ /* 0x000fea000b800000 */
[----:B------:R-:W-:Y:S01]  /*1750*/  ISETP.NE.AND P0, PT, R19, R16, PT ;  /* 0x000000101300720c */ /* 0x000fe20003f05270 */
[----:B------:R-:W-:-:S12]  /*1760*/  BSSY.RECONVERGENT B6, `(.L_x_29) ;  /* 0x000004f000067945 */ /* 0x000fd80003800200 */
[----:B------:R-:W-:Y:S05]  /*1770*/  @!P0 BRA `(.L_x_30) ;  /* 0x0000000400348947 */ /* 0x000fea0003800000 */
[----:B------:R-:W0:Y:S02]  /*1780*/  LDC.64 R8, c[0x0][0x380] ;  /* 0x0000e000ff087b82 */ /* 0x000e240000000a00 */
[----:B0-----:R-:W-:-:S05]  /*1790*/  IMAD.WIDE.U32 R8, R16, 0x18, R8 ;  /* 0x0000001810087825 */ /* 0x001fca00078e0008 */
        /* <DEDUP_REMOVED lines=46> */
.L_x_32:
[----:B------:R-:W-:Y:S05]  /*1a80*/  BSYNC.RECONVERGENT B1 ;  /* 0x0000000000017941 */ /* 0x000fea0003800200 */
.L_x_31:
        /* <DEDUP_REMOVED lines=23> */
.L_x_34:
[----:B------:R-:W-:Y:S05]  /*1c00*/  BSYNC.RECONVERGENT B1 ;  /* 0x0000000000017941 */ /* 0x000fea0003800200 */
.L_x_33:
[-C--:B------:R-:W-:Y:S02]  /*1c10*/  DFMA R28, R60, R6.reuse, R28 ;  /* 0x000000063c1c722b */ /* 0x080fe4000000001c */
[-C--:B------:R-:W-:Y:S02]  /*1c20*/  DFMA R26, R54, R6.reuse, R26 ;  /* 0x00000006361a722b */ /* 0x080fe4000000001a */
[----:B------:R-:W-:Y:S02]  /*1c30*/  DFMA R24, R52, R6, R24 ;  /* 0x000000063418722b */ /* 0x000fe40000000018 */
[----:B------:R-:W-:-:S11]  /*1c40*/  DADD R22, R22, R4 ;  /* 0x0000000016167229 */ /* 0x000fd60000000004 */
.L_x_30:
[----:B------:R-:W-:Y:S05]  /*1c50*/  BSYNC.RECONVERGENT B6 ;  /* 0x0000000000067941 */ /* 0x000fea0003800200 */
.L_x_29:
[----:B------:R-:W-:Y:S01]  /*1c60*/  VIADD R0, R16, 0x1 ;  /* 0x0000000110007836 */ /* 0x000fe20000000000 */
[----:B------:R-:W-:Y:S04]  /*1c70*/  BSSY.RECONVERGENT B6, `(.L_x_35) ;  /* 0x0000050000067945 */ /* 0x000fe80003800200 */
[----:B------:R-:W-:-:S13]  /*1c80*/  ISETP.NE.AND P0, PT, R19, R0, PT ;  /* 0x000000001300720c */ /* 0x000fda0003f05270 */
        /* <DEDUP_REMOVED lines=49> */
.L_x_38:
[----:B------:R-:W-:Y:S05]  /*1fa0*/  BSYNC.RECONVERGENT B1 ;  /* 0x0000000000017941 */ /* 0x000fea0003800200 */
.L_x_37:
        /* <DEDUP_REMOVED lines=23> */
.L_x_40:
[----:B------:R-:W-:Y:S05]  /*2120*/  BSYNC.RECONVERGENT B1 ;  /* 0x0000000000017941 */ /* 0x000fea0003800200 */
.L_x_39:
[-C--:B------:R-:W-:Y:S02]  /*2130*/  DFMA R28, R60, R6.reuse, R28 ;  /* 0x000000063c1c722b */ /* 0x080fe4000000001c */
[-C--:B------:R-:W-:Y:S02]  /*2140*/  DFMA R26, R54, R6.reuse, R26 ;  /* 0x00000006361a722b */ /* 0x080fe4000000001a */
[----:B------:R-:W-:Y:S02]  /*2150*/  DFMA R24, R52, R6, R24 ;  /* 0x000000063418722b */ /* 0x000fe40000000018 */
[----:B------:R-:W-:-:S11]  /*2160*/  DADD R22, R22, R4 ;  /* 0x0000000016167229 */ /* 0x000fd60000000004 */
.L_x_36:
[----:B------:R-:W-:Y:S05]  /*2170*/  BSYNC.RECONVERGENT B6 ;  /* 0x0000000000067941 */ /* 0x000fea0003800200 */
.L_x_35:
[----:B------:R-:W-:-:S07]  /*2180*/  VIADD R16, R16, 0x2 ;  /* 0x0000000210107836 */ /* 0x000fce0000000000 */
.L_x_28:
[----:B------:R-:W0:Y:S01]  /*2190*/  LDC R0, c[0x0][0x398] ;  /* 0x0000e600ff007b82 */ /* 0x000e220000000800 */
[----:B------:R-:W-:Y:S01]  /*21a0*/  ISETP.NE.AND P0, PT, R19, R16, PT ;  /* 0x000000101300720c */ /* 0x000fe20003f05270 */
[----:B------:R-:W-:Y:S01]  /*21b0*/  BSSY.RECONVERGENT B6, `(.L_x_27) ;  /* 0x0000052000067945 */ /* 0x000fe20003800200 */
[----:B0-----:R-:W-:-:S04]  /*21c0*/  LOP3.LUT R0, R0, 0x1, RZ, 0xc0, !PT ;  /* 0x0000000100007812 */ /* 0x001fc800078ec0ff */
[----:B------:R-:W-:-:S13]  /*21d0*/  ISETP.NE.U32.OR P0, PT, R0, 0x1, !P0 ;  /* 0x000000010000780c */ /* 0x000fda0004705470 */
[----:B------:R-:W-:Y:S05]  /*21e0*/  @P0 BRA `(.L_x_41) ;  /* 0x0000000400380947 */ /* 0x000fea0003800000 */
[----:B------:R-:W0:Y:S02]  /*21f0*/  LDC.64 R8, c[0x0][0x380] ;  /* 0x0000e000ff087b82 */ /* 0x000e240000000a00 */
[----:B0-----:R-:W-:-:S05]  /*2200*/  IMAD.WIDE.U32 R8, R16, 0x18, R8 ;  /* 0x0000001810087825 */ /* 0x001fca00078e0008 */
[----:B------:R-:W2:Y:S04]  /*2210*/  LDG.E.64 R6, desc[UR36][R8.64+0x8] ;  /* 0x0000082408067981 */ /* 0x000ea8000c1e1b00 */
[----:B------:R-:W3:Y:S04]  /*2220*/  LDG.E.64 R4, desc[UR36][R8.64] ;  /* 0x0000002408047981 */ /* 0x000ee8000c1e1b00 */
[----:B------:R-:W4:Y:S01]  /*2230*/  LDG.E.64 R46, desc[UR36][R8.64+0x10] ;  /* 0x00001024082e7981 */ /* 0x000f22000c1e1b00 */
[----:B------:R-:W-:Y:S01]  /*2240*/  MOV R20, 0x2300 ;  /* 0x0000230000147802 */ /* 0x000fe20000000f00 */
[----:B------:R-:W-:Y:S01]  /*2250*/  IMAD.MOV.U32 R21, RZ, RZ, 0x0 ;  /* 0x00000000ff157424 */ /* 0x000fe200078e00ff */
[----:B--2--5:R-:W-:Y:S01]  /*2260*/  DADD R36, R36, -R6 ;  /* 0x0000000024247229 */ /* 0x024fe20000000806 */
[----:B------:R-:W-:Y:S01]  /*2270*/  IMAD.MOV.U32 R6, RZ, RZ, 0x4 ;  /* 0x00000004ff067424 */ /* 0x000fe200078e00ff */
        /* <DEDUP_REMOVED lines=40> */
.L_x_43:
[----:B------:R-:W-:Y:S05]  /*2500*/  BSYNC.RECONVERGENT B1 ;  /* 0x0000000000017941 */ /* 0x000fea0003800200 */
.L_x_42:
[C---:B------:R-:W-:Y:S01]  /*2510*/  DMUL R14, R4.reuse, R4 ;  /* 0x00000004040e7228 */ /* 0x040fe20000000000 */
[----:B------:R-:W-:Y:S01]  /*2520*/  MOV R8, 0x1 ;  /* 0x0000000100087802 */ /* 0x000fe20000000f00 */
        /* <DEDUP_REMOVED lines=21> */
.L_x_45:
[----:B------:R-:W-:Y:S05]  /*2680*/  BSYNC.RECONVERGENT B1 ;  /* 0x0000000000017941 */ /* 0x000fea0003800200 */
.L_x_44:
[-C--:B------:R-:W-:Y:S02]  /*2690*/  DFMA R28, R38, R6.reuse, R28 ;  /* 0x00000006261c722b */ /* 0x080fe4000000001c */
[-C--:B------:R-:W-:Y:S02]  /*26a0*/  DFMA R26, R36, R6.reuse, R26 ;  /* 0x00000006241a722b */ /* 0x080fe4000000001a */
[----:B------:R-:W-:Y:S02]  /*26b0*/  DFMA R24, R46, R6, R24 ;  /* 0x000000062e18722b */ /* 0x000fe40000000018 */
[----:B------:R-:W-:-:S11]  /*26c0*/  DADD R22, R22, R4 ;  /* 0x0000000016167229 */ /* 0x000fd60000000004 */
.L_x_41:
[----:B------:R-:W-:Y:S05]  /*26d0*/  BSYNC.RECONVERGENT B6 ;  /* 0x0000000000067941 */ /* 0x000fea0003800200 */
.L_x_27:
[----:B------:R-:W-:-:S11]  /*26e0*/  DMUL R22, R22, 4 ;  /* 0x4010000016167828 */ /* 0x000fd60000000000 */
.L_x_0:
[----:B------:R-:W2:Y:S01]  /*26f0*/  LDC.64 R4, c[0x0][0x388] ;  /* 0x0000e200ff047b82 */ /* 0x000ea20000000a00 */
[----:B------:R3:W-:Y:S01]  /*2700*/  STS.64 [R18], R22 ;  /* 0x0000001612007388 */ /* 0x0007e20000000a00 */
[----:B------:R-:W-:Y:S01]  /*2710*/  ISETP.NE.AND P0, PT, R2, RZ, PT ;  /* 0x000000ff0200720c */ /* 0x000fe20003f05270 */
[----:B--2---:R-:W-:-:S05]  /*2720*/  IMAD.WIDE R4, R19, 0x18, R4 ;  /* 0x0000001813047825 */ /* 0x004fca00078e0204 */
[----:B0-----:R3:W-:Y:S04]  /*2730*/  STG.E.64 desc[UR36][R4.64], R28 ;  /* 0x0000001c04007986 */ /* 0x0017e8000c101b24 */
[----:B------:R3:W-:Y:S04]  /*2740*/  STG.E.64 desc[UR36][R4.64+0x8], R26 ;  /* 0x0000081a04007986 */ /* 0x0007e8000c101b24 */
[----:B------:R3:W-:Y:S01]  /*2750*/  STG.E.64 desc[UR36][R4.64+0x10], R24 ;  /* 0x0000101804007986 */ /* 0x0007e2000c101b24 */
[----:B------:R-:W-:Y:S06]  /*2760*/  BAR.SYNC.DEFER_BLOCKING 0x0 ;  /* 0x0000000000007b1d */ /* 0x000fec0000010000 */
[----:B------:R-:W-:Y:S05]  /*2770*/  @P0 EXIT ;  /* 0x000000000000094d */ /* 0x000fea0003800000 */
[----:B------:R-:W-:-:S13]  /*2780*/  ISETP.GE.U32.AND P0, PT, R17, 0x2, PT ;  /* 0x000000021100780c */ /* 0x000fda0003f06070 */
[----:B------:R-:W-:Y:S05]  /*2790*/  @!P0 BRA `(.L_x_46) ;  /* 0x0000000000bc8947 */ /* 0x000fea0003800000 */
[C---:B------:R-:W-:Y:S01]  /*27a0*/  LOP3.LUT R0, R17.reuse, 0x3, RZ, 0xc0, !PT ;  /* 0x0000000311007812 */ /* 0x040fe200078ec0ff */
[----:B------:R-:W-:-:S03]  /*27b0*/  VIADD R8, R17, 0xfffffffe ;  /* 0xfffffffe11087836 */ /* 0x000fc60000000000 */
[----:B------:R-:W-:Y:S01]  /*27c0*/  ISETP.NE.AND P0, PT, R0, 0x1, PT ;  /* 0x000000010000780c */ /* 0x000fe20003f05270 */
[----:B------:R-:W-:-:S12]  /*27d0*/  IMAD.MOV.U32 R0, RZ, RZ, R8 ;  /* 0x000000ffff007224 */ /* 0x000fd800078e0008 */
[----:B------:R-:W-:Y:S05]  /*27e0*/  @!P0 BRA `(.L_x_47) ;  /* 0x0000000000488947 */ /* 0x000fea0003800000 */
[----:B------:R-:W3:Y:S01]  /*27f0*/  S2R R3, SR_CgaCtaId ;  /* 0x0000000000037919 */ /* 0x000ee20000008800 */
[----:B------:R-:W-:Y:S01]  /*2800*/  MOV R2, 0x400 ;  /* 0x0000040000027802 */ /* 0x000fe20000000f00 */
[----:B------:R-:W-:-:S03]  /*2810*/  VIADD R0, R17, 0xffffffff ;  /* 0xffffffff11007836 */ /* 0x000fc60000000000 */
[----:B---3--:R-:W-:Y:S02]  /*2820*/  LEA R4, R3, R2, 0x18 ;  /* 0x0000000203047211 */ /* 0x008fe400078ec0ff */
[----:B------:R-:W-:Y:S02]  /*2830*/  LOP3.LUT R2, R0, 0x3, RZ, 0xc0, !PT ;  /* 0x0000000300027812 */ /* 0x000fe400078ec0ff */
[----:B------:R-:W-:-:S03]  /*2840*/  LEA R0, R17, R4, 0x3 ;  /* 0x0000000411007211 */ /* 0x000fc600078e18ff */
[----:B------:R-:W-:Y:S02]  /*2850*/  IMAD.MOV R6, RZ, RZ, -R2 ;  /* 0x000000ffff067224 */ /* 0x000fe400078e0a02 */
[----:B------:R-:W-:-:S07]  /*2860*/  VIADD R7, R0, 0xfffffff0 ;  /* 0xfffffff000077836 */ /* 0x000fce0000000000 */
.L_x_48:
[----:B------:R-:W-:Y:S01]  /*2870*/  LDS.64 R2, [R7+0x8] ;  /* 0x0000080007027984 */ /* 0x000fe20000000a00 */
[----:B------:R-:W-:Y:S01]  /*2880*/  VIADD R6, R6, 0x1 ;  /* 0x0000000106067836 */ /* 0x000fe20000000000 */
[----:B------:R-:W-:Y:S02]  /*2890*/  IADD3 R17, PT, PT, R17, -0x1, RZ ;  /* 0xffffffff11117810 */ /* 0x000fe40007ffe0ff */
[----:B------:R-:W0:Y:S02]  /*28a0*/  LDS.64 R4, [R7] ;  /* 0x0000000007047984 */ /* 0x000e240000000a00 */
[----:B------:R-:W-:Y:S01]  /*28b0*/  ISETP.NE.AND P0, PT, R6, RZ, PT ;  /* 0x000000ff0600720c */ /* 0x000fe20003f05270 */
[----:B0-----:R-:W-:-:S07]  /*28c0*/  DADD R2, R2, R4 ;  /* 0x0000000002027229 */ /* 0x001fce0000000004 */
[----:B------:R0:W-:Y:S02]  /*28d0*/  STS.64 [R7], R2 ;  /* 0x0000000207007388 */ /* 0x0001e40000000a00 */
[----:B0-----:R-:W-:-:S03]  /*28e0*/  VIADD R7, R7, 0xfffffff8 ;  /* 0xfffffff807077836 */ /* 0x001fc60000000000 */
[----:B------:R-:W-:Y:S05]  /*28f0*/  @P0 BRA `(.L_x_48) ;  /* 0xfffffffc00dc0947 */ /* 0x000fea000383ffff */
[----:B------:R-:W-:-:S07]  /*2900*/  VIADD R0, R17, 0xfffffffe ;  /* 0xfffffffe11007836 */ /* 0x000fce0000000000 */
.L_x_47:
[----:B------:R-:W-:-:S13]  /*2910*/  ISETP.GE.U32.AND P0, PT, R8, 0x3, PT ;  /* 0x000000030800780c */ /* 0x000fda0003f06070 */
[----:B------:R-:W-:Y:S05]  /*2920*/  @!P0 BRA `(.L_x_46) ;  /* 0x0000000000588947 */ /* 0x000fea0003800000 */
[----:B------:R-:W0:Y:S01]  /*2930*/  S2R R3, SR_CgaCtaId ;  /* 0x0000000000037919 */ /* 0x000e220000008800 */
[----:B------:R-:W-:-:S04]  /*2940*/  MOV R2, 0x400 ;  /* 0x0000040000027802 */ /* 0x000fc80000000f00 */
[----:B0-----:R-:W-:-:S05]  /*2950*/  LEA R3, R3, R2, 0x18 ;  /* 0x0000000203037211 */ /* 0x001fca00078ec0ff */
[----:B------:R-:W-:-:S05]  /*2960*/  IMAD R2, R0, 0x8, R3 ;  /* 0x0000000800027824 */ /* 0x000fca00078e0203 */
[----:B------:R-:W-:-:S07]  /*2970*/  IADD3 R13, PT, PT, R2, -0x8, RZ ;  /* 0xfffffff8020d7810 */ /* 0x000fce0007ffe0ff */
.L_x_49:
[----:B------:R-:W-:Y:S01]  /*2980*/  LDS.64 R2, [R13+0x10] ;  /* 0x000010000d027984 */ /* 0x000fe20000000a00 */
[C---:B------:R-:W-:Y:S01]  /*2990*/  ISETP.GT.AND P0, PT, R0.reuse, 0x3, PT ;  /* 0x000000030000780c */ /* 0x040fe20003f04270 */
[----:B------:R-:W-:Y:S02]  /*29a0*/  VIADD R0, R0, 0xfffffffc ;  /* 0xfffffffc00007836 */ /* 0x000fe40000000000 */
[----:B---3--:R-:W0:Y:S04]  /*29b0*/  LDS.64 R4, [R13+0x8] ;  /* 0x000008000d047984 */ /* 0x008e280000000a00 */
[----:B------:R-:W2:Y:S04]  /*29c0*/  LDS.64 R6, [R13] ;  /* 0x000000000d067984 */ /* 0x000ea80000000a00 */
[----:B------:R-:W3:Y:S04]  /*29d0*/  LDS.64 R8, [R13+-0x8] ;  /* 0xfffff8000d087984 */ /* 0x000ee80000000a00 */
[----:B------:R-:W4:Y:S01]  /*29e0*/  LDS.64 R10, [R13+-0x10] ;  /* 0xfffff0000d0a7984 */ /* 0x000f220000000a00 */
[----:B0-----:R-:W-:-:S07]  /*29f0*/  DADD R2, R2, R4 ;  /* 0x0000000002027229 */ /* 0x001fce0000000004 */
[----:B------:R-:W-:Y:S01]  /*2a00*/  STS.64 [R13+0x8], R2 ;  /* 0x000008020d007388 */ /* 0x000fe20000000a00 */
[----:B--2---:R-:W-:-:S07]  /*2a10*/  DADD R6, R2, R6 ;  /* 0x0000000002067229 */ /* 0x004fce0000000006 */
[----:B------:R-:W-:Y:S01]  /*2a20*/  STS.64 [R13], R6 ;  /* 0x000000060d007388 */ /* 0x000fe20000000a00 */
[----:B---3--:R-:W-:-:S07]  /*2a30*/  DADD R8, R6, R8 ;  /* 0x0000000006087229 */ /* 0x008fce0000000008 */
[----:B------:R-:W-:Y:S01]  /*2a40*/  STS.64 [R13+-0x8], R8 ;  /* 0xfffff8080d007388 */ /* 0x000fe20000000a00 */
[----:B----4-:R-:W-:-:S07]  /*2a50*/  DADD R10, R8, R10 ;  /* 0x00000000080a7229 */ /* 0x010fce000000000a */
[----:B------:R0:W-:Y:S02]  /*2a60*/  STS.64 [R13+-0x10], R10 ;  /* 0xfffff00a0d007388 */ /* 0x0001e40000000a00 */
[----:B0-----:R-:W-:Y:S01]  /*2a70*/  VIADD R13, R13, 0xffffffe0 ;  /* 0xffffffe00d0d7836 */ /* 0x001fe20000000000 */
[----:B------:R-:W-:Y:S06]  /*2a80*/  @P0 BRA `(.L_x_49) ;  /* 0xfffffffc00bc0947 */ /* 0x000fec000383ffff */
.L_x_46:
[----:B---3--:R-:W0:Y:S02]  /*2a90*/  LDC.64 R4, c[0x0][0x390] ;  /* 0x0000e400ff047b82 */ /* 0x008e240000000a00 */
[----:B0-----:R0:W5:Y:S06]  /*2aa0*/  LDG.E.64 R8, desc[UR36][R4.64] ;  /* 0x0000002404087981 */ /* 0x00116c000c1e1b00 */
[----:B------:R-:W2:Y:S01]  /*2ab0*/  S2UR UR5, SR_CgaCtaId ;  /* 0x00000000000579c3 */ /* 0x000ea20000008800 */
[----:B------:R-:W-:Y:S02]  /*2ac0*/  UMOV UR4, 0x400 ;  /* 0x0000040000047882 */ /* 0x000fe40000000000 */
[----:B--2---:R-:W-:-:S09]  /*2ad0*/  ULEA UR4, UR5, UR4, 0x18 ;  /* 0x0000000405047291 */ /* 0x004fd2000f8ec0ff */
[----:B0-----:R-:W2:Y:S03]  /*2ae0*/  LDS.64 R2, [UR4] ;  /* 0x00000004ff027984 */ /* 0x001ea60008000a00 */
.L_x_50:
[----:B--2--5:R-:W-:Y:S01]  /*2af0*/  DADD R10, R2, R8 ;  /* 0x00000000020a7229 */ /* 0x024fe20000000008 */
[----:B------:R-:W-:Y:S09]  /*2b00*/  YIELD ;  /* 0x0000000000007946 */ /* 0x000ff20003800000 */
[----:B------:R-:W2:Y:S02]  /*2b10*/  ATOMG.E.CAS.64.STRONG.GPU PT, R10, [R4], R8, R10 ;  /* 0x00000008040a73a9 */ /* 0x000ea400001ee50a */
[----:B--2---:R-:W-:Y:S01]  /*2b20*/  ISETP.NE.U32.AND P0, PT, R8, R10, PT ;  /* 0x0000000a0800720c */ /* 0x004fe20003f05070 */
[----:B------:R-:W-:-:S03]  /*2b30*/  IMAD.MOV.U32 R8, RZ, RZ, R10 ;  /* 0x000000ffff087224 */ /* 0x000fc600078e000a */
[-C--:B------:R-:W-:Y:S02]  /*2b40*/  ISETP.NE.AND.EX P0, PT, R9, R11.reuse, PT, P0 ;  /* 0x0000000b0900720c */ /* 0x080fe40003f05300 */
[----:B------:R-:W-:-:S11]  /*2b50*/  MOV R9, R11 ;  /* 0x0000000b00097202 */ /* 0x000fd60000000f00 */
[----:B------:R-:W-:Y:S05]  /*2b60*/  @P0 BRA `(.L_x_50) ;  /* 0xfffffffc00e00947 */ /* 0x000fea000383ffff */
[----:B------:R-:W-:Y:S05]  /*2b70*/  EXIT ;  /* 0x000000000000794d */ /* 0x000fea0003800000 */
        .type           $_Z38computeAccelerationsAndPotentialKernelP6vect3dS0_Pdi$_Z5myPowdi,@function
        .size           $_Z38computeAccelerationsAndPotentialKernelP6vect3dS0_Pdi$_Z5myPowdi,($__internal_0_$__cuda_sm20_div_rn_f64_full - $_Z38computeAccelerationsAndPotentialKernelP6vect3dS0_Pdi$_Z5myPowdi)
$_Z38computeAccelerationsAndPotentialKernelP6vect3dS0_Pdi$_Z5myPowdi:
[----:B------:R-:W-:-:S05]  /*2b80*/  VIADD R1, R1, 0xffffffe8 ;  /* 0xffffffe801017836 */ /* 0x000fca0000000000 */
[----:B------:R-:W-:Y:S04]  /*2b90*/  STL [R1+0x10], R21 ;  /* 0x0000101501007387 */ /* 0x000fe80000100800 */
[----:B------:R-:W-:Y:S04]  /*2ba0*/  STL [R1+0xc], R20 ;  /* 0x00000c1401007387 */ /* 0x000fe80000100800 */
[----:B------:R0:W-:Y:S04]  /*2bb0*/  STL [R1+0x8], R17 ;  /* 0x0000081101007387 */ /* 0x0001e80000100800 */
[----:B------:R1:W-:Y:S04]  /*2bc0*/  STL [R1+0x4], R16 ;  /* 0x0000041001007387 */ /* 0x0003e80000100800 */
[----:B------:R2:W-:Y:S01]  /*2bd0*/  STL [R1], R2 ;  /* 0x0000000201007387 */ /* 0x0005e20000100800 */
[----:B0-----:R-:W-:-:S02]  /*2be0*/  IMAD.MOV.U32 R17, RZ, RZ, R5 ;  /* 0x000000ffff117224 */ /* 0x001fc400078e0005 */
[----:B-1----:R-:W-:Y:S01]  /*2bf0*/  IMAD.MOV.U32 R16, RZ, RZ, R4 ;  /* 0x000000ffff107224 */ /* 0x002fe200078e0004 */
[----:B--2---:R-:W0:Y:S05]  /*2c00*/  BMOV.32.CLEAR R2, B6 ;  /* 0x0000000006027355 */ /* 0x004e2a0000100000 */
[----:B------:R-:W-:Y:S01]  /*2c10*/  ISETP.NE.AND P0, PT, R6, RZ, PT ;  /* 0x000000ff0600720c */ /* 0x000fe20003f05270 */
[----:B------:R-:W-:Y:S01]  /*2c20*/  BSSY.RECONVERGENT B6, `(.L_x_51) ;  /* 0x000000b000067945 */ /* 0x000fe20003800200 */
[----:B------:R-:W-:Y:S02]  /*2c30*/  HFMA2 R4, -RZ, RZ, 0, 0 ;  /* 0x00000000ff047431 */ /* 0x000fe400000001ff */
[----:B------:R-:W-:-:S09]  /*2c40*/  IMAD.MOV.U32 R5, RZ, RZ, 0x3ff00000 ;  /* 0x3ff00000ff057424 */ /* 0x000fd200078e00ff */
[----:B0-----:R-:W-:Y:S05]  /*2c50*/  @!P0 BRA `(.L_x_52) ;  /* 0x00000000001c8947 */ /* 0x001fea0003800000 */
[----:B------:R-:W-:Y:S01]  /*2c60*/  VIADD R6, R6, 0xffffffff ;  /* 0xffffffff06067836 */ /* 0x000fe20000000000 */
[----:B------:R-:W-:Y:S01]  /*2c70*/  MOV R5, R17 ;  /* 0x0000001100057202 */ /* 0x000fe20000000f00 */
[----:B------:R-:W-:Y:S01]  /*2c80*/  IMAD.MOV.U32 R4, RZ, RZ, R16 ;  /* 0x000000ffff047224 */ /* 0x000fe200078e0010 */
[----:B------:R-:W-:Y:S01]  /*2c90*/  MOV R20, 0x2cc0 ;  /* 0x00002cc000147802 */ /* 0x000fe20000000f00 */
[----:B------:R-:W-:-:S07]  /*2ca0*/  IMAD.MOV.U32 R21, RZ, RZ, 0x0 ;  /* 0x00000000ff157424 */ /* 0x000fce00078e00ff */
[----:B------:R-:W-:Y:S05]  /*2cb0*/  CALL.REL.NOINC `($_Z38computeAccelerationsAndPotentialKernelP6vect3dS0_Pdi$_Z5myPowdi) ;  /* 0xfffffffc00b07944 */ /* 0x000fea0003c3ffff */
[----:B------:R-:W-:-:S11]  /*2cc0*/  DMUL R4, R4, R16 ;  /* 0x0000001004047228 */ /* 0x000fd60000000000 */
.L_x_52:
[----:B------:R-:W-:Y:S05]  /*2cd0*/  BSYNC.RECONVERGENT B6 ;  /* 0x0000000000067941 */ /* 0x000fea0003800200 */
.L_x_51:
[----:B------:R-:W2:Y:S01]  /*2ce0*/  LDL R20, [R1+0xc] ;  /* 0x00000c0001147983 */ /* 0x000ea20000100800 */
[----:B------:R0:W-:Y:S05]  /*2cf0*/  BMOV.32 B6, R2 ;  /* 0x0000000206007356 */ /* 0x0001ea0000000000 */
[----:B------:R-:W2:Y:S04]  /*2d00*/  LDL R21, [R1+0x10] ;  /* 0x0000100001157983 */ /* 0x000ea80000100800 */
[----:B0-----:R-:W2:Y:S04]  /*2d10*/  LDL R2, [R1] ;  /* 0x0000000001027983 */ /* 0x001ea80000100800 */
[----:B------:R-:W2:Y:S04]  /*2d20*/  LDL R16, [R1+0x4] ;  /* 0x0000040001107983 */ /* 0x000ea80000100800 */
[----:B------:R0:W2:Y:S02]  /*2d30*/  LDL R17, [R1+0x8] ;  /* 0x0000080001117983 */ /* 0x0000a40000100800 */
[----:B0-----:R-:W-:Y:S01]  /*2d40*/  VIADD R1, R1, 0x18 ;  /* 0x0000001801017836 */ /* 0x001fe20000000000 */
[----:B--2---:R-:W-:Y:S06]  /*2d50*/  RET.REL.NODEC R20 `(_Z38computeAccelerationsAndPotentialKernelP6vect3dS0_Pdi) ;  /* 0xffffffd014a87950 */ /* 0x004fec0003c3ffff */
        .weak           $__internal_0_$__cuda_sm20_div_rn_f64_full
        .type           $__internal_0_$__cuda_sm20_div_rn_f64_full,@function
        .size           $__internal_0_$__cuda_sm20_div_rn_f64_full,(.L_x_60 - $__internal_0_$__cuda_sm20_div_rn_f64_full)
$__internal_0_$__cuda_sm20_div_rn_f64_full:
[C---:B------:R-:W-:Y:S01]  /*2d60*/  FSETP.GEU.AND P0, PT, |R45|.reuse, 1.469367938527859385e-39, PT ;  /* 0x001000002d00780b */ /* 0x040fe20003f0e200 */
[----:B------:R-:W-:Y:S01]  /*2d70*/  IMAD.MOV.U32 R10, RZ, RZ, R8 ;  /* 0x000000ffff0a7224 */ /* 0x000fe200078e0008 */
[----:B------:R-:W-:Y:S01]  /*2d80*/  MOV R11, R45 ;  /* 0x0000002d000b7202 */ /* 0x000fe20000000f00 */
[----:B------:R-:W-:Y:S01]  /*2d90*/  IMAD.MOV.U32 R14, RZ, RZ, 0x1 ;  /* 0x00000001ff0e7424 */ /* 0x000fe200078e00ff */
[----:B------:R-:W-:Y:S01]  /*2da0*/  LOP3.LUT R9, R45, 0x800fffff, RZ, 0xc0, !PT ;  /* 0x800fffff2d097812 */ /* 0x000fe200078ec0ff */
[----:B------:R-:W-:Y:S01]  /*2db0*/  BSSY.RECONVERGENT B0, `(.L_x_53) ;  /* 0x0000053000007945 */ /* 0x000fe20003800200 */
[----:B------:R-:W-:Y:S02]  /*2dc0*/  FSETP.GEU.AND P2, PT, |R13|, 1.469367938527859385e-39, PT ;  /* 0x001000000d00780b */ /* 0x000fe40003f4e200 */
[----:B------:R-:W-:Y:S02]  /*2dd0*/  LOP3.LUT R9, R9, 0x3ff00000, RZ, 0xfc, !PT ;  /* 0x3ff0000009097812 */ /* 0x000fe400078efcff */
[----:B------:R-:W-:-:S02]  /*2de0*/  LOP3.LUT R3, R13, 0x7ff00000, RZ, 0xc0, !PT ;  /* 0x7ff000000d037812 */ /* 0x000fc400078ec0ff */
[----:B------:R-:W-:Y:S01]  /*2df0*/  LOP3.LUT R42, R45, 0x7ff00000, RZ, 0xc0, !PT ;  /* 0x7ff000002d2a7812 */ /* 0x000fe200078ec0ff */
[----:B------:R-:W-:Y:S02]  /*2e00*/  @!P0 DMUL R8, R10, 8.98846567431157953865e+307 ;  /* 0x7fe000000a088828 */ /* 0x000fe40000000000 */
[----:B------:R-:W-:Y:S01]  /*2e10*/  IMAD.MOV.U32 R43, RZ, RZ, R3 ;  /* 0x000000ffff2b7224 */ /* 0x000fe200078e0003 */
[----:B------:R-:W-:-:S03]  /*2e20*/  ISETP.GE.U32.AND P1, PT, R3, R42, PT ;  /* 0x0000002a0300720c */ /* 0x000fc60003f26070 */
[----:B------:R-:W0:Y:S01]  /*2e30*/  MUFU.RCP64H R15, R9 ;  /* 0x00000009000f7308 */ /* 0x000e220000001800 */
[----:B------:R-:W-:Y:S02]  /*2e40*/  @!P2 LOP3.LUT R32, R11, 0x7ff00000, RZ, 0xc0, !PT ;  /* 0x7ff000000b20a812 */ /* 0x000fe400078ec0ff */
[----:B------:R-:W-:Y:S02]  /*2e50*/  @!P2 MOV R34, RZ ;  /* 0x000000ff0022a202 */ /* 0x000fe40000000f00 */
[----:B------:R-:W-:Y:S01]  /*2e60*/  @!P2 ISETP.GE.U32.AND P3, PT, R3, R32, PT ;  /* 0x000000200300a20c */ /* 0x000fe20003f66070 */
[----:B------:R-:W-:Y:S01]  /*2e70*/  IMAD.MOV.U32 R32, RZ, RZ, 0x1ca00000 ;  /* 0x1ca00000ff207424 */ /* 0x000fe200078e00ff */
[----:B------:R-:W-:-:S04]  /*2e80*/  @!P0 LOP3.LUT R42, R9, 0x7ff00000, RZ, 0xc0, !PT ;  /* 0x7ff00000092a8812 */ /* 0x000fc800078ec0ff */
[----:B------:R-:W-:-:S04]  /*2e90*/  @!P2 SEL R33, R32, 0x63400000, !P3 ;  /* 0x634000002021a807 */ /* 0x000fc80005800000 */
[----:B------:R-:W-:Y:S01]  /*2ea0*/  @!P2 LOP3.LUT R33, R33, 0x80000000, R13, 0xf8, !PT ;  /* 0x800000002121a812 */ /* 0x000fe200078ef80d */
[----:B0-----:R-:W-:-:S03]  /*2eb0*/  DFMA R20, R14, -R8, 1 ;  /* 0x3ff000000e14742b */ /* 0x001fc60000000808 */
[----:B------:R-:W-:-:S05]  /*2ec0*/  @!P2 LOP3.LUT R35, R33, 0x100000, RZ, 0xfc, !PT ;  /* 0x001000002123a812 */ /* 0x000fca00078efcff */
[----:B------:R-:W-:-:S08]  /*2ed0*/  DFMA R20, R20, R20, R20 ;  /* 0x000000141414722b */ /* 0x000fd00000000014 */
[----:B------:R-:W-:Y:S01]  /*2ee0*/  DFMA R20, R14, R20, R14 ;  /* 0x000000140e14722b */ /* 0x000fe2000000000e */
[----:B------:R-:W-:Y:S01]  /*2ef0*/  SEL R15, R32, 0x63400000, !P1 ;  /* 0x63400000200f7807 */ /* 0x000fe20004800000 */
[----:B------:R-:W-:-:S03]  /*2f00*/  IMAD.MOV.U32 R14, RZ, RZ, R12 ;  /* 0x000000ffff0e7224 */ /* 0x000fc600078e000c */
[----:B------:R-:W-:-:S03]  /*2f10*/  LOP3.LUT R15, R15, 0x800fffff, R13, 0xf8, !PT ;  /* 0x800fffff0f0f7812 */ /* 0x000fc600078ef80d */
[----:B------:R-:W-:-:S03]  /*2f20*/  DFMA R40, R20, -R8, 1 ;  /* 0x3ff000001428742b */ /* 0x000fc60000000808 */
[----:B------:R-:W-:-:S05]  /*2f30*/  @!P2 DFMA R14, R14, 2, -R34 ;  /* 0x400000000e0ea82b */ /* 0x000fca0000000822 */
[----:B------:R-:W-:-:S05]  /*2f40*/  DFMA R20, R20, R40, R20 ;  /* 0x000000281414722b */ /* 0x000fca0000000014 */
[----:B------:R-:W-:-:S03]  /*2f50*/  @!P2 LOP3.LUT R43, R15, 0x7ff00000, RZ, 0xc0, !PT ;  /* 0x7ff000000f2ba812 */ /* 0x000fc600078ec0ff */
[----:B------:R-:W-:Y:S02]  /*2f60*/  DMUL R34, R20, R14 ;  /* 0x0000000e14227228 */ /* 0x000fe40000000000 */
[----:B------:R-:W-:-:S05]  /*2f70*/  VIADD R33, R43, 0xffffffff ;  /* 0xffffffff2b217836 */ /* 0x000fca0000000000 */
[----:B------:R-:W-:Y:S01]  /*2f80*/  ISETP.GT.U32.AND P0, PT, R33, 0x7feffffe, PT ;  /* 0x7feffffe2100780c */ /* 0x000fe20003f04070 */
[----:B------:R-:W-:Y:S01]  /*2f90*/  VIADD R33, R42, 0xffffffff ;  /* 0xffffffff2a217836 */ /* 0x000fe20000000000 */
[----:B------:R-:W-:-:S04]  /*2fa0*/  DFMA R40, R34, -R8, R14 ;  /* 0x800000082228722b */ /* 0x000fc8000000000e */
[----:B------:R-:W-:-:S04]  /*2fb0*/  ISETP.GT.U32.OR P0, PT, R33, 0x7feffffe, P0 ;  /* 0x7feffffe2100780c */ /* 0x000fc80000704470 */
[----:B------:R-:W-:-:S09]  /*2fc0*/  DFMA R20, R20, R40, R34 ;  /* 0x000000281414722b */ /* 0x000fd20000000022 */
[----:B------:R-:W-:Y:S05]  /*2fd0*/  @P0 BRA `(.L_x_54) ;  /* 0x00000000006c0947 */ /* 0x000fea0003800000 */
[----:B------:R-:W-:-:S04]  /*2fe0*/  LOP3.LUT R34, R11, 0x7ff00000, RZ, 0xc0, !PT ;  /* 0x7ff000000b227812 */ /* 0x000fc800078ec0ff */
[CC--:B------:R-:W-:Y:S02]  /*2ff0*/  VIADDMNMX R12, R3.reuse, -R34.reuse, 0xb9600000, !PT ;  /* 0xb9600000030c7446 */ /* 0x0c0fe40007800922 */
[----:B------:R-:W-:Y:S02]  /*3000*/  ISETP.GE.U32.AND P0, PT, R3, R34, PT ;  /* 0x000000220300720c */ /* 0x000fe40003f06070 */
[----:B------:R-:W-:Y:S02]  /*3010*/  VIMNMX R12, PT, PT, R12, 0x46a00000, PT ;  /* 0x46a000000c0c7848 */ /* 0x000fe40003fe0100 */
[----:B------:R-:W-:-:S04]  /*3020*/  SEL R3, R32, 0x63400000, !P0 ;  /* 0x6340000020037807 */ /* 0x000fc80004000000 */
[----:B------:R-:W-:Y:S01]  /*3030*/  IADD3 R3, PT, PT, -R3, R12, RZ ;  /* 0x0000000c03037210 */ /* 0x000fe20007ffe1ff */
[----:B------:R-:W-:-:S04]  /*3040*/  IMAD.MOV.U32 R12, RZ, RZ, RZ ;  /* 0x000000ffff0c7224 */ /* 0x000fc800078e00ff */
[----:B------:R-:W-:-:S06]  /*3050*/  VIADD R13, R3, 0x7fe00000 ;  /* 0x7fe00000030d7836 */ /* 0x000fcc0000000000 */
[----:B------:R-:W-:-:S10]  /*3060*/  DMUL R32, R20, R12 ;  /* 0x0000000c14207228 */ /* 0x000fd40000000000 */
[----:B------:R-:W-:-:S13]  /*3070*/  FSETP.GTU.AND P0, PT, |R33|, 1.469367938527859385e-39, PT ;  /* 0x001000002100780b */ /* 0x000fda0003f0c200 */
[----:B------:R-:W-:Y:S05]  /*3080*/  @P0 BRA `(.L_x_55) ;  /* 0x0000000000940947 */ /* 0x000fea0003800000 */
[----:B------:R-:W-:Y:S01]  /*3090*/  DFMA R8, R20, -R8, R14 ;  /* 0x800000081408722b */ /* 0x000fe2000000000e */
[----:B------:R-:W-:-:S09]  /*30a0*/  IMAD.MOV.U32 R12, RZ, RZ, RZ ;  /* 0x000000ffff0c7224 */ /* 0x000fd200078e00ff */
[C---:B------:R-:W-:Y:S02]  /*30b0*/  FSETP.NEU.AND P0, PT, R9.reuse, RZ, PT ;  /* 0x000000ff0900720b */ /* 0x040fe40003f0d000 */
[----:B------:R-:W-:-:S04]  /*30c0*/  LOP3.LUT R11, R9, 0x80000000, R11, 0x48, !PT ;  /* 0x80000000090b7812 */ /* 0x000fc800078e480b */
[----:B------:R-:W-:-:S07]  /*30d0*/  LOP3.LUT R13, R11, R13, RZ, 0xfc, !PT ;  /* 0x0000000d0b0d7212 */ /* 0x000fce00078efcff */
[----:B------:R-:W-:Y:S05]  /*30e0*/  @!P0 BRA `(.L_x_55) ;  /* 0x00000000007c8947 */ /* 0x000fea0003800000 */
[C---:B------:R-:W-:Y:S01]  /*30f0*/  IADD3 R9, PT, PT, -R3.reuse, RZ, RZ ;  /* 0x000000ff03097210 */ /* 0x040fe20007ffe1ff */
[----:B------:R-:W-:Y:S01]  /*3100*/  IMAD.MOV.U32 R8, RZ, RZ, RZ ;  /* 0x000000ffff087224 */ /* 0x000fe200078e00ff */
[----:B------:R-:W-:Y:S01]  /*3110*/  DMUL.RP R12, R20, R12 ;  /* 0x0000000c140c7228 */ /* 0x000fe20000008000 */
[----:B------:R-:W-:-:S04]  /*3120*/  IADD3 R3, PT, PT, -R3, -0x43300000, RZ ;  /* 0xbcd0000003037810 */ /* 0x000fc80007ffe1ff */
[----:B------:R-:W-:-:S05]  /*3130*/  DFMA R8, R32, -R8, R20 ;  /* 0x800000082008722b */ /* 0x000fca0000000014 */
[----:B------:R-:W-:-:S05]  /*3140*/  LOP3.LUT R11, R13, R11, RZ, 0x3c, !PT ;  /* 0x0000000b0d0b7212 */ /* 0x000fca00078e3cff */
[----:B------:R-:W-:-:S04]  /*3150*/  FSETP.NEU.AND P0, PT, |R9|, R3, PT ;  /* 0x000000030900720b */ /* 0x000fc80003f0d200 */
[----:B------:R-:W-:Y:S02]  /*3160*/  FSEL R32, R12, R32, !P0 ;  /* 0x000000200c207208 */ /* 0x000fe40004000000 */
[----:B------:R-:W-:Y:S01]  /*3170*/  FSEL R33, R11, R33, !P0 ;  /* 0x000000210b217208 */ /* 0x000fe20004000000 */
[----:B------:R-:W-:Y:S06]  /*3180*/  BRA `(.L_x_55) ;  /* 0x0000000000547947 */ /* 0x000fec0003800000 */
.L_x_54:
[----:B------:R-:W-:-:S14]  /*3190*/  DSETP.NAN.AND P0, PT, R12, R12, PT ;  /* 0x0000000c0c00722a */ /* 0x000fdc0003f08000 */
[----:B------:R-:W-:Y:S05]  /*31a0*/  @P0 BRA `(.L_x_56) ;  /* 0x0000000000440947 */ /* 0x000fea0003800000 */
[----:B------:R-:W-:-:S14]  /*31b0*/  DSETP.NAN.AND P0, PT, R10, R10, PT ;  /* 0x0000000a0a00722a */ /* 0x000fdc0003f08000 */
[----:B------:R-:W-:Y:S05]  /*31c0*/  @P0 BRA `(.L_x_57) ;  /* 0x0000000000300947 */ /* 0x000fea0003800000 */
[----:B------:R-:W-:Y:S01]  /*31d0*/  ISETP.NE.AND P0, PT, R43, R42, PT ;  /* 0x0000002a2b00720c */ /* 0x000fe20003f05270 */
[----:B------:R-:W-:Y:S02]  /*31e0*/  IMAD.MOV.U32 R32, RZ, RZ, 0x0 ;  /* 0x00000000ff207424 */ /* 0x000fe400078e00ff */
[----:B------:R-:W-:-:S10]  /*31f0*/  IMAD.MOV.U32 R33, RZ, RZ, -0x80000 ;  /* 0xfff80000ff217424 */ /* 0x000fd400078e00ff */
[----:B------:R-:W-:Y:S05]  /*3200*/  @!P0 BRA `(.L_x_55) ;  /* 0x0000000000348947 */ /* 0x000fea0003800000 */
[----:B------:R-:W-:Y:S02]  /*3210*/  ISETP.NE.AND P0, PT, R43, 0x7ff00000, PT ;  /* 0x7ff000002b00780c */ /* 0x000fe40003f05270 */
[----:B------:R-:W-:Y:S02]  /*3220*/  LOP3.LUT R33, R13, 0x80000000, R11, 0x48, !PT ;  /* 0x800000000d217812 */ /* 0x000fe400078e480b */
[----:B------:R-:W-:-:S13]  /*3230*/  ISETP.EQ.OR P0, PT, R42, RZ, !P0 ;  /* 0x000000ff2a00720c */ /* 0x000fda0004702670 */
[----:B------:R-:W-:Y:S02]  /*3240*/  @P0 LOP3.LUT R3, R33, 0x7ff00000, RZ, 0xfc, !PT ;  /* 0x7ff0000021030812 */ /* 0x000fe400078efcff */
[----:B------:R-:W-:Y:S01]  /*3250*/  @!P0 MOV R32, RZ ;  /* 0x000000ff00208202 */ /* 0x000fe20000000f00 */
[----:B------:R-:W-:Y:S02]  /*3260*/  @P0 IMAD.MOV.U32 R32, RZ, RZ, RZ ;  /* 0x000000ffff200224 */ /* 0x000fe400078e00ff */
[----:B------:R-:W-:Y:S01]  /*3270*/  @P0 IMAD.MOV.U32 R33, RZ, RZ, R3 ;  /* 0x000000ffff210224 */ /* 0x000fe200078e0003 */
[----:B------:R-:W-:Y:S06]  /*3280*/  BRA `(.L_x_55) ;  /* 0x0000000000147947 */ /* 0x000fec0003800000 */
.L_x_57:
[----:B------:R-:W-:Y:S01]  /*3290*/  LOP3.LUT R33, R11, 0x80000, RZ, 0xfc, !PT ;  /* 0x000800000b217812 */ /* 0x000fe200078efcff */
[----:B------:R-:W-:Y:S01]  /*32a0*/  IMAD.MOV.U32 R32, RZ, RZ, R10 ;  /* 0x000000ffff207224 */ /* 0x000fe200078e000a */
[----:B------:R-:W-:Y:S06]  /*32b0*/  BRA `(.L_x_55) ;  /* 0x0000000000087947 */ /* 0x000fec0003800000 */
.L_x_56:
[----:B------:R-:W-:Y:S02]  /*32c0*/  LOP3.LUT R33, R13, 0x80000, RZ, 0xfc, !PT ;  /* 0x000800000d217812 */ /* 0x000fe400078efcff */
[----:B------:R-:W-:-:S07]  /*32d0*/  MOV R32, R12 ;  /* 0x0000000c00207202 */ /* 0x000fce0000000f00 */
.L_x_55:
[----:B------:R-:W-:Y:S05]  /*32e0*/  BSYNC.RECONVERGENT B0 ;  /* 0x0000000000007941 */ /* 0x000fea0003800200 */
.L_x_53:
[----:B------:R-:W-:Y:S02]  /*32f0*/  IMAD.MOV.U32 R8, RZ, RZ, R0 ;  /* 0x000000ffff087224 */ /* 0x000fe400078e0000 */
[----:B------:R-:W-:-:S04]  /*3300*/  IMAD.MOV.U32 R9, RZ, RZ, 0x0 ;  /* 0x00000000ff097424 */ /* 0x000fc800078e00ff */
[----:B------:R-:W-:Y:S05]  /*3310*/  RET.REL.NODEC R8 `(_Z38computeAccelerationsAndPotentialKernelP6vect3dS0_Pdi) ;  /* 0xffffffcc08387950 */ /* 0x000fea0003c3ffff */
.L_x_58:
[----:B------:R-:W-:-:S00]  /*3320*/  BRA `(.L_x_58) ;  /* 0xfffffffc00fc7947 */ /* 0x000fc0000383ffff */
[----:B------:R-:W-:-:S00]  /*3330*/  NOP ;  /* 0x0000000000007918 */ /* 0x000fc00000000000 */
        /* <DEDUP_REMOVED lines=12> */
.L_x_60:


//--------------------- .nv.shared._Z38computeAccelerationsAndPotentialKernelP6vect3dS0_Pdi --------------------------
	.section	.nv.shared._Z38computeAccelerationsAndPotentialKernelP6vect3dS0_Pdi,"aw",@nobits
	.sectionflags	@""
	.align	16
	.zero		1024


//--------------------- .nv.shared.reserved.0     --------------------------
	.section	.nv.shared.reserved.0,"aw",@nobits
	.weak		__nv_reservedSMEM_offset_0_alias
	.size		__nv_reservedSMEM_offset_0_alias, 0, 64
	.other		__nv_reservedSMEM_offset_0_alias,@"STO_CUDA_RESERVED_SHARED STV_DEFAULT"
__nv_reservedSMEM_offset_0_alias:
	.zero		0
	.zero		64


//--------------------- .nv.constant0._Z38computeAccelerationsAndPotentialKernelP6vect3dS0_Pdi --------------------------
	.section	.nv.constant0._Z38computeAccelerationsAndPotentialKernelP6vect3dS0_Pdi,"a",@progbits
	.sectionflags	@""
	.align	4
.nv.constant0._Z38computeAccelerationsAndPotentialKernelP6vect3dS0_Pdi:
	.zero		924


//--------------------- SYMBOLS --------------------------

	.type		.nv.reservedSmem.offset0,@object
	.size		.nv.reservedSmem.offset0,0x4
	.type		.nv.reservedSmem.cap,@object
	.size		.nv.reservedSmem.cap,0x4
